//
// Generated by NVIDIA NVVM Compiler
//
// Compiler Build ID: CL-36424714
// Cuda compilation tools, release 13.0, V13.0.88
// Based on NVVM 20.0.0
//

.version 9.0
.target sm_100
.address_size 64

	// .globl	_Z15cuda_add_sourceiPfPKff

.visible .entry _Z15cuda_add_sourceiPfPKff(
	.param .u32 _Z15cuda_add_sourceiPfPKff_param_0,
	.param .u64 .ptr .align 1 _Z15cuda_add_sourceiPfPKff_param_1,
	.param .u64 .ptr .align 1 _Z15cuda_add_sourceiPfPKff_param_2,
	.param .f32 _Z15cuda_add_sourceiPfPKff_param_3
)
{
	.reg .pred 	%p<2>;
	.reg .b32 	%r<8>;
	.reg .b32 	%f<5>;
	.reg .b64 	%rd<8>;

	ld.param.u32 	%r2, [_Z15cuda_add_sourceiPfPKff_param_0];
	ld.param.u64 	%rd1, [_Z15cuda_add_sourceiPfPKff_param_1];
	ld.param.u64 	%rd2, [_Z15cuda_add_sourceiPfPKff_param_2];
	ld.param.f32 	%f1, [_Z15cuda_add_sourceiPfPKff_param_3];
	add.s32 	%r3, %r2, 2;
	mul.lo.s32 	%r4, %r3, %r3;
	mov.u32 	%r5, %tid.x;
	mov.u32 	%r6, %ctaid.x;
	mov.u32 	%r7, %ntid.x;
	mad.lo.s32 	%r1, %r6, %r7, %r5;
	setp.ge.s32 	%p1, %r1, %r4;
	@%p1 bra 	$L__BB0_2;
	cvta.to.global.u64 	%rd3, %rd2;
	cvta.to.global.u64 	%rd4, %rd1;
	mul.wide.s32 	%rd5, %r1, 4;
	add.s64 	%rd6, %rd3, %rd5;
	ld.global.f32 	%f2, [%rd6];
	add.s64 	%rd7, %rd4, %rd5;
	ld.global.f32 	%f3, [%rd7];
	fma.rn.f32 	%f4, %f1, %f2, %f3;
	st.global.f32 	[%rd7], %f4;
$L__BB0_2:
	ret;

}
	// .globl	_Z12cuda_set_bndiiPf
.visible .entry _Z12cuda_set_bndiiPf(
	.param .u32 _Z12cuda_set_bndiiPf_param_0,
	.param .u32 _Z12cuda_set_bndiiPf_param_1,
	.param .u64 .ptr .align 1 _Z12cuda_set_bndiiPf_param_2
)
{
	.reg .pred 	%p<19>;
	.reg .b32 	%r<23>;
	.reg .b32 	%f<37>;
	.reg .b64 	%rd<29>;

	ld.param.u32 	%r6, [_Z12cuda_set_bndiiPf_param_0];
	ld.param.u32 	%r7, [_Z12cuda_set_bndiiPf_param_1];
	ld.param.u64 	%rd7, [_Z12cuda_set_bndiiPf_param_2];
	cvta.to.global.u64 	%rd1, %rd7;
	mov.u32 	%r8, %tid.x;
	mov.u32 	%r9, %ctaid.x;
	mov.u32 	%r10, %ntid.x;
	mad.lo.s32 	%r1, %r9, %r10, %r8;
	mov.u32 	%r11, %tid.y;
	mov.u32 	%r12, %ctaid.y;
	mov.u32 	%r13, %ntid.y;
	mad.lo.s32 	%r2, %r12, %r13, %r11;
	setp.ne.s32 	%p1, %r1, 0;
	@%p1 bra 	$L__BB1_5;
	setp.ne.s32 	%p2, %r7, 1;
	add.s32 	%r14, %r6, 2;
	mul.lo.s32 	%r15, %r14, %r2;
	mul.wide.s32 	%rd8, %r15, 4;
	add.s64 	%rd2, %rd1, %rd8;
	@%p2 bra 	$L__BB1_3;
	ld.global.f32 	%f13, [%rd2+4];
	neg.f32 	%f33, %f13;
	bra.uni 	$L__BB1_4;
$L__BB1_3:
	ld.global.f32 	%f33, [%rd2+4];
$L__BB1_4:
	st.global.f32 	[%rd2], %f33;
$L__BB1_5:
	add.s32 	%r3, %r6, 1;
	setp.ne.s32 	%p3, %r1, %r3;
	add.s32 	%r4, %r6, 2;
	mul.lo.s32 	%r5, %r4, %r2;
	add.s32 	%r16, %r5, %r6;
	mul.wide.s32 	%rd9, %r16, 4;
	add.s64 	%rd3, %rd1, %rd9;
	add.s32 	%r17, %r5, %r1;
	mul.wide.s32 	%rd10, %r17, 4;
	add.s64 	%rd4, %rd1, %rd10;
	@%p3 bra 	$L__BB1_10;
	setp.ne.s32 	%p4, %r7, 1;
	@%p4 bra 	$L__BB1_8;
	ld.global.f32 	%f14, [%rd3];
	neg.f32 	%f34, %f14;
	bra.uni 	$L__BB1_9;
$L__BB1_8:
	ld.global.f32 	%f34, [%rd3];
$L__BB1_9:
	st.global.f32 	[%rd4], %f34;
$L__BB1_10:
	setp.ne.s32 	%p5, %r2, 0;
	mul.wide.s32 	%rd11, %r1, 4;
	add.s64 	%rd5, %rd1, %rd11;
	@%p5 bra 	$L__BB1_15;
	setp.ne.s32 	%p6, %r7, 2;
	@%p6 bra 	$L__BB1_13;
	mul.wide.s32 	%rd14, %r6, 4;
	add.s64 	%rd15, %rd5, %rd14;
	ld.global.f32 	%f15, [%rd15+8];
	neg.f32 	%f35, %f15;
	bra.uni 	$L__BB1_14;
$L__BB1_13:
	mul.wide.s32 	%rd12, %r6, 4;
	add.s64 	%rd13, %rd5, %rd12;
	ld.global.f32 	%f35, [%rd13+8];
$L__BB1_14:
	st.global.f32 	[%rd5], %f35;
$L__BB1_15:
	setp.ne.s32 	%p7, %r2, %r3;
	@%p7 bra 	$L__BB1_20;
	setp.ne.s32 	%p8, %r7, 2;
	@%p8 bra 	$L__BB1_18;
	mul.lo.s32 	%r19, %r4, %r6;
	mul.wide.s32 	%rd18, %r19, 4;
	add.s64 	%rd19, %rd5, %rd18;
	ld.global.f32 	%f16, [%rd19];
	neg.f32 	%f36, %f16;
	bra.uni 	$L__BB1_19;
$L__BB1_18:
	mul.lo.s32 	%r18, %r4, %r6;
	mul.wide.s32 	%rd16, %r18, 4;
	add.s64 	%rd17, %rd5, %rd16;
	ld.global.f32 	%f36, [%rd17];
$L__BB1_19:
	st.global.f32 	[%rd4], %f36;
$L__BB1_20:
	bar.sync 	0;
	or.b32  	%r20, %r1, %r2;
	setp.ne.s32 	%p9, %r20, 0;
	mul.wide.s32 	%rd20, %r6, 4;
	add.s64 	%rd6, %rd1, %rd20;
	@%p9 bra 	$L__BB1_22;
	ld.global.f32 	%f17, [%rd1+4];
	ld.global.f32 	%f18, [%rd6+8];
	add.f32 	%f19, %f17, %f18;
	mul.f32 	%f20, %f19, 0f3F000000;
	st.global.f32 	[%rd1], %f20;
$L__BB1_22:
	setp.ne.s32 	%p10, %r2, %r3;
	setp.ne.s32 	%p11, %r1, 0;
	or.pred  	%p12, %p11, %p10;
	@%p12 bra 	$L__BB1_24;
	mul.wide.u32 	%rd21, %r5, 4;
	add.s64 	%rd22, %rd1, %rd21;
	ld.global.f32 	%f21, [%rd22+4];
	mul.lo.s32 	%r21, %r4, %r6;
	mul.wide.s32 	%rd23, %r21, 4;
	add.s64 	%rd24, %rd1, %rd23;
	ld.global.f32 	%f22, [%rd24];
	add.f32 	%f23, %f21, %f22;
	mul.f32 	%f24, %f23, 0f3F000000;
	st.global.f32 	[%rd22], %f24;
$L__BB1_24:
	setp.ne.s32 	%p13, %r2, 0;
	setp.ne.s32 	%p14, %r1, %r3;
	or.pred  	%p15, %p13, %p14;
	@%p15 bra 	$L__BB1_26;
	ld.global.f32 	%f25, [%rd6];
	add.s64 	%rd26, %rd6, %rd20;
	ld.global.f32 	%f26, [%rd26+12];
	add.f32 	%f27, %f25, %f26;
	mul.f32 	%f28, %f27, 0f3F000000;
	st.global.f32 	[%rd5], %f28;
$L__BB1_26:
	setp.ne.s32 	%p16, %r2, %r3;
	setp.ne.s32 	%p17, %r1, %r3;
	or.pred  	%p18, %p17, %p16;
	@%p18 bra 	$L__BB1_28;
	ld.global.f32 	%f29, [%rd3];
	mad.lo.s32 	%r22, %r4, %r6, %r2;
	mul.wide.s32 	%rd27, %r22, 4;
	add.s64 	%rd28, %rd1, %rd27;
	ld.global.f32 	%f30, [%rd28];
	add.f32 	%f31, %f29, %f30;
	mul.f32 	%f32, %f31, 0f3F000000;
	st.global.f32 	[%rd4], %f32;
$L__BB1_28:
	ret;

}
	// .globl	_Z14cuda_lin_solveiiPfPKfff
.visible .entry _Z14cuda_lin_solveiiPfPKfff(
	.param .u32 _Z14cuda_lin_solveiiPfPKfff_param_0,
	.param .u32 _Z14cuda_lin_solveiiPfPKfff_param_1,
	.param .u64 .ptr .align 1 _Z14cuda_lin_solveiiPfPKfff_param_2,
	.param .u64 .ptr .align 1 _Z14cuda_lin_solveiiPfPKfff_param_3,
	.param .f32 _Z14cuda_lin_solveiiPfPKfff_param_4,
	.param .f32 _Z14cuda_lin_solveiiPfPKfff_param_5
)
{
	.reg .pred 	%p<2>;
	.reg .b32 	%r<19>;
	.reg .b32 	%f<13>;
	.reg .b64 	%rd<21>;

	ld.param.u32 	%r4, [_Z14cuda_lin_solveiiPfPKfff_param_0];
	ld.param.u64 	%rd1, [_Z14cuda_lin_solveiiPfPKfff_param_2];
	ld.param.u64 	%rd2, [_Z14cuda_lin_solveiiPfPKfff_param_3];
	ld.param.f32 	%f1, [_Z14cuda_lin_solveiiPfPKfff_param_4];
	ld.param.f32 	%f2, [_Z14cuda_lin_solveiiPfPKfff_param_5];
	mov.u32 	%r5, %tid.x;
	mov.u32 	%r6, %ctaid.x;
	mov.u32 	%r7, %ntid.x;
	mad.lo.s32 	%r1, %r6, %r7, %r5;
	mov.u32 	%r8, %tid.y;
	mov.u32 	%r9, %ctaid.y;
	mov.u32 	%r10, %ntid.y;
	mad.lo.s32 	%r11, %r9, %r10, %r8;
	max.s32 	%r12, %r1, %r11;
	setp.ge.s32 	%p1, %r12, %r4;
	@%p1 bra 	$L__BB2_2;
	cvta.to.global.u64 	%rd3, %rd2;
	cvta.to.global.u64 	%rd4, %rd1;
	add.s32 	%r13, %r4, 2;
	mul.lo.s32 	%r14, %r13, %r11;
	add.s32 	%r15, %r14, %r13;
	cvt.s64.s32 	%rd5, %r15;
	cvt.s64.s32 	%rd6, %r1;
	add.s64 	%rd7, %rd5, %rd6;
	shl.b64 	%rd8, %rd7, 2;
	add.s64 	%rd9, %rd3, %rd8;
	ld.global.f32 	%f3, [%rd9+4];
	add.s32 	%r16, %r15, %r1;
	mul.wide.s32 	%rd10, %r16, 4;
	add.s64 	%rd11, %rd4, %rd10;
	ld.global.f32 	%f4, [%rd11];
	ld.global.f32 	%f5, [%rd11+8];
	add.f32 	%f6, %f4, %f5;
	cvt.s64.s32 	%rd12, %r14;
	add.s64 	%rd13, %rd12, %rd6;
	shl.b64 	%rd14, %rd13, 2;
	add.s64 	%rd15, %rd4, %rd14;
	ld.global.f32 	%f7, [%rd15+4];
	add.f32 	%f8, %f6, %f7;
	shl.b32 	%r17, %r13, 1;
	add.s32 	%r18, %r14, %r17;
	cvt.s64.s32 	%rd16, %r18;
	add.s64 	%rd17, %rd16, %rd6;
	shl.b64 	%rd18, %rd17, 2;
	add.s64 	%rd19, %rd4, %rd18;
	ld.global.f32 	%f9, [%rd19+4];
	add.f32 	%f10, %f8, %f9;
	fma.rn.f32 	%f11, %f1, %f10, %f3;
	div.rn.f32 	%f12, %f11, %f2;
	add.s64 	%rd20, %rd4, %rd8;
	st.global.f32 	[%rd20+4], %f12;
$L__BB2_2:
	ret;

}
	// .globl	_Z11cuda_advectiiPfPKfS1_S1_f
.visible .entry _Z11cuda_advectiiPfPKfS1_S1_f(
	.param .u32 _Z11cuda_advectiiPfPKfS1_S1_f_param_0,
	.param .u32 _Z11cuda_advectiiPfPKfS1_S1_f_param_1,
	.param .u64 .ptr .align 1 _Z11cuda_advectiiPfPKfS1_S1_f_param_2,
	.param .u64 .ptr .align 1 _Z11cuda_advectiiPfPKfS1_S1_f_param_3,
	.param .u64 .ptr .align 1 _Z11cuda_advectiiPfPKfS1_S1_f_param_4,
	.param .u64 .ptr .align 1 _Z11cuda_advectiiPfPKfS1_S1_f_param_5,
	.param .f32 _Z11cuda_advectiiPfPKfS1_S1_f_param_6
)
{
	.reg .pred 	%p<2>;
	.reg .b32 	%r<20>;
	.reg .b32 	%f<37>;
	.reg .b64 	%rd<20>;

	ld.param.u32 	%r4, [_Z11cuda_advectiiPfPKfS1_S1_f_param_0];
	ld.param.u64 	%rd1, [_Z11cuda_advectiiPfPKfS1_S1_f_param_2];
	ld.param.u64 	%rd2, [_Z11cuda_advectiiPfPKfS1_S1_f_param_3];
	ld.param.u64 	%rd3, [_Z11cuda_advectiiPfPKfS1_S1_f_param_4];
	ld.param.u64 	%rd4, [_Z11cuda_advectiiPfPKfS1_S1_f_param_5];
	ld.param.f32 	%f1, [_Z11cuda_advectiiPfPKfS1_S1_f_param_6];
	mov.u32 	%r5, %tid.x;
	mov.u32 	%r6, %ctaid.x;
	mov.u32 	%r7, %ntid.x;
	mad.lo.s32 	%r1, %r6, %r7, %r5;
	mov.u32 	%r8, %tid.y;
	mov.u32 	%r9, %ctaid.y;
	mov.u32 	%r10, %ntid.y;
	mad.lo.s32 	%r11, %r9, %r10, %r8;
	max.s32 	%r12, %r1, %r11;
	setp.ge.s32 	%p1, %r12, %r4;
	@%p1 bra 	$L__BB3_2;
	cvt.rn.f32.s32 	%f2, %r4;
	mul.f32 	%f3, %f1, %f2;
	cvta.to.global.u64 	%rd5, %rd3;
	cvta.to.global.u64 	%rd6, %rd4;
	cvta.to.global.u64 	%rd7, %rd2;
	cvta.to.global.u64 	%rd8, %rd1;
	add.s32 	%r13, %r11, 1;
	add.s32 	%r14, %r1, 1;
	cvt.rn.f32.s32 	%f4, %r14;
	add.s32 	%r15, %r4, 2;
	mad.lo.s32 	%r16, %r15, %r11, %r15;
	cvt.s64.s32 	%rd9, %r16;
	cvt.s64.s32 	%rd10, %r1;
	add.s64 	%rd11, %rd9, %rd10;
	shl.b64 	%rd12, %rd11, 2;
	add.s64 	%rd13, %rd5, %rd12;
	ld.global.f32 	%f5, [%rd13+4];
	mul.f32 	%f6, %f3, %f5;
	sub.f32 	%f7, %f4, %f6;
	cvt.rn.f32.u32 	%f8, %r13;
	add.s64 	%rd14, %rd6, %rd12;
	ld.global.f32 	%f9, [%rd14+4];
	mul.f32 	%f10, %f3, %f9;
	sub.f32 	%f11, %f8, %f10;
	max.f32 	%f12, %f7, 0f3F000000;
	cvt.rn.f32.u32 	%f13, %r4;
	add.f32 	%f14, %f13, 0f3F000000;
	min.f32 	%f15, %f12, %f14;
	max.f32 	%f16, %f11, 0f3F000000;
	min.f32 	%f17, %f16, %f14;
	cvt.rmi.f32.f32 	%f18, %f15;
	cvt.rzi.s32.f32 	%r17, %f18;
	cvt.rmi.f32.f32 	%f19, %f17;
	cvt.rzi.s32.f32 	%r18, %f19;
	cvt.rn.f32.s32 	%f20, %r17;
	sub.f32 	%f21, %f15, %f20;
	mov.f32 	%f22, 0f3F800000;
	sub.f32 	%f23, %f22, %f21;
	cvt.rn.f32.s32 	%f24, %r18;
	sub.f32 	%f25, %f17, %f24;
	sub.f32 	%f26, %f22, %f25;
	mad.lo.s32 	%r19, %r18, %r15, %r17;
	mul.wide.s32 	%rd15, %r19, 4;
	add.s64 	%rd16, %rd7, %rd15;
	ld.global.f32 	%f27, [%rd16];
	mul.f32 	%f28, %f27, %f26;
	mul.wide.s32 	%rd17, %r15, 4;
	add.s64 	%rd18, %rd16, %rd17;
	ld.global.f32 	%f29, [%rd18];
	fma.rn.f32 	%f30, %f29, %f25, %f28;
	ld.global.f32 	%f31, [%rd16+4];
	mul.f32 	%f32, %f31, %f26;
	ld.global.f32 	%f33, [%rd18+4];
	fma.rn.f32 	%f34, %f33, %f25, %f32;
	mul.f32 	%f35, %f21, %f34;
	fma.rn.f32 	%f36, %f23, %f30, %f35;
	add.s64 	%rd19, %rd8, %rd12;
	st.global.f32 	[%rd19+4], %f36;
$L__BB3_2:
	ret;

}
	// .globl	_Z13cuda_project0iPfS_PKfS1_
.visible .entry _Z13cuda_project0iPfS_PKfS1_(
	.param .u32 _Z13cuda_project0iPfS_PKfS1__param_0,
	.param .u64 .ptr .align 1 _Z13cuda_project0iPfS_PKfS1__param_1,
	.param .u64 .ptr .align 1 _Z13cuda_project0iPfS_PKfS1__param_2,
	.param .u64 .ptr .align 1 _Z13cuda_project0iPfS_PKfS1__param_3,
	.param .u64 .ptr .align 1 _Z13cuda_project0iPfS_PKfS1__param_4
)
{
	.reg .pred 	%p<2>;
	.reg .b32 	%r<20>;
	.reg .b32 	%f<11>;
	.reg .b64 	%rd<26>;

	ld.param.u32 	%r4, [_Z13cuda_project0iPfS_PKfS1__param_0];
	ld.param.u64 	%rd1, [_Z13cuda_project0iPfS_PKfS1__param_1];
	ld.param.u64 	%rd2, [_Z13cuda_project0iPfS_PKfS1__param_2];
	ld.param.u64 	%rd3, [_Z13cuda_project0iPfS_PKfS1__param_3];
	ld.param.u64 	%rd4, [_Z13cuda_project0iPfS_PKfS1__param_4];
	mov.u32 	%r5, %tid.x;
	mov.u32 	%r6, %ctaid.x;
	mov.u32 	%r7, %ntid.x;
	mad.lo.s32 	%r1, %r6, %r7, %r5;
	mov.u32 	%r8, %tid.y;
	mov.u32 	%r9, %ctaid.y;
	mov.u32 	%r10, %ntid.y;
	mad.lo.s32 	%r11, %r9, %r10, %r8;
	max.s32 	%r12, %r1, %r11;
	setp.ge.s32 	%p1, %r12, %r4;
	@%p1 bra 	$L__BB4_2;
	cvta.to.global.u64 	%rd5, %rd3;
	cvta.to.global.u64 	%rd6, %rd4;
	cvta.to.global.u64 	%rd7, %rd1;
	cvta.to.global.u64 	%rd8, %rd2;
	add.s32 	%r13, %r4, 2;
	mad.lo.s32 	%r14, %r13, %r11, %r13;
	cvt.s64.s32 	%rd9, %r14;
	cvt.s64.s32 	%rd10, %r1;
	add.s64 	%rd11, %rd10, %rd9;
	shl.b64 	%rd12, %rd11, 2;
	add.s64 	%rd13, %rd5, %rd12;
	ld.global.f32 	%f1, [%rd13+8];
	add.s32 	%r15, %r14, %r1;
	mul.wide.s32 	%rd14, %r15, 4;
	add.s64 	%rd15, %rd5, %rd14;
	ld.global.f32 	%f2, [%rd15];
	sub.f32 	%f3, %f1, %f2;
	add.s32 	%r16, %r14, %r13;
	cvt.s64.s32 	%rd16, %r16;
	add.s64 	%rd17, %rd16, %rd10;
	shl.b64 	%rd18, %rd17, 2;
	add.s64 	%rd19, %rd6, %rd18;
	ld.global.f32 	%f4, [%rd19+4];
	add.f32 	%f5, %f3, %f4;
	shl.b32 	%r17, %r13, 1;
	sub.s32 	%r18, %r16, %r17;
	cvt.s64.s32 	%rd20, %r18;
	add.s64 	%rd21, %rd20, %rd10;
	shl.b64 	%rd22, %rd21, 2;
	add.s64 	%rd23, %rd6, %rd22;
	ld.global.f32 	%f6, [%rd23+4];
	sub.f32 	%f7, %f5, %f6;
	mul.f32 	%f8, %f7, 0fBF000000;
	cvt.rn.f32.u32 	%f9, %r4;
	div.rn.f32 	%f10, %f8, %f9;
	add.s64 	%rd24, %rd7, %rd14;
	st.global.f32 	[%rd24+4], %f10;
	add.s64 	%rd25, %rd8, %rd14;
	mov.b32 	%r19, 0;
	st.global.u32 	[%rd25+4], %r19;
$L__BB4_2:
	ret;

}
	// .globl	_Z13cuda_project1iPfS_PKf
.visible .entry _Z13cuda_project1iPfS_PKf(
	.param .u32 _Z13cuda_project1iPfS_PKf_param_0,
	.param .u64 .ptr .align 1 _Z13cuda_project1iPfS_PKf_param_1,
	.param .u64 .ptr .align 1 _Z13cuda_project1iPfS_PKf_param_2,
	.param .u64 .ptr .align 1 _Z13cuda_project1iPfS_PKf_param_3
)
{
	.reg .pred 	%p<2>;
	.reg .b32 	%r<19>;
	.reg .b32 	%f<15>;
	.reg .b64 	%rd<24>;

	ld.param.u32 	%r4, [_Z13cuda_project1iPfS_PKf_param_0];
	ld.param.u64 	%rd1, [_Z13cuda_project1iPfS_PKf_param_1];
	ld.param.u64 	%rd2, [_Z13cuda_project1iPfS_PKf_param_2];
	ld.param.u64 	%rd3, [_Z13cuda_project1iPfS_PKf_param_3];
	mov.u32 	%r5, %tid.x;
	mov.u32 	%r6, %ctaid.x;
	mov.u32 	%r7, %ntid.x;
	mad.lo.s32 	%r1, %r6, %r7, %r5;
	mov.u32 	%r8, %tid.y;
	mov.u32 	%r9, %ctaid.y;
	mov.u32 	%r10, %ntid.y;
	mad.lo.s32 	%r11, %r9, %r10, %r8;
	max.s32 	%r12, %r1, %r11;
	setp.ge.s32 	%p1, %r12, %r4;
	@%p1 bra 	$L__BB5_2;
	cvta.to.global.u64 	%rd4, %rd3;
	cvta.to.global.u64 	%rd5, %rd1;
	cvta.to.global.u64 	%rd6, %rd2;
	cvt.rn.f32.u32 	%f1, %r4;
	mul.f32 	%f2, %f1, 0f3F000000;
	add.s32 	%r13, %r4, 2;
	mad.lo.s32 	%r14, %r13, %r11, %r13;
	cvt.s64.s32 	%rd7, %r14;
	cvt.s64.s32 	%rd8, %r1;
	add.s64 	%rd9, %rd8, %rd7;
	shl.b64 	%rd10, %rd9, 2;
	add.s64 	%rd11, %rd4, %rd10;
	ld.global.f32 	%f3, [%rd11+8];
	add.s32 	%r15, %r14, %r1;
	mul.wide.s32 	%rd12, %r15, 4;
	add.s64 	%rd13, %rd4, %rd12;
	ld.global.f32 	%f4, [%rd13];
	sub.f32 	%f5, %f3, %f4;
	mul.f32 	%f6, %f2, %f5;
	add.s64 	%rd14, %rd5, %rd12;
	ld.global.f32 	%f7, [%rd14+4];
	sub.f32 	%f8, %f7, %f6;
	st.global.f32 	[%rd14+4], %f8;
	add.s32 	%r16, %r14, %r13;
	cvt.s64.s32 	%rd15, %r16;
	add.s64 	%rd16, %rd15, %rd8;
	shl.b64 	%rd17, %rd16, 2;
	add.s64 	%rd18, %rd4, %rd17;
	ld.global.f32 	%f9, [%rd18+4];
	shl.b32 	%r17, %r13, 1;
	sub.s32 	%r18, %r16, %r17;
	cvt.s64.s32 	%rd19, %r18;
	add.s64 	%rd20, %rd19, %rd8;
	shl.b64 	%rd21, %rd20, 2;
	add.s64 	%rd22, %rd4, %rd21;
	ld.global.f32 	%f10, [%rd22+4];
	sub.f32 	%f11, %f9, %f10;
	mul.f32 	%f12, %f2, %f11;
	add.s64 	%rd23, %rd6, %rd12;
	ld.global.f32 	%f13, [%rd23+4];
	sub.f32 	%f14, %f13, %f12;
	st.global.f32 	[%rd23+4], %f14;
$L__BB5_2:
	ret;

}


// ===== COMPILED SASS (sm_100) =====

	.target	sm_100

	.elftype	@"ET_EXEC"


//--------------------- .note.nv.tkinfo           --------------------------
	.section	.note.nv.tkinfo,"",@"SHT_NOTE"
	.sectionflags	@"SHF_NOTE_NV_TKINFO"
	.tkinfo
        /*0018*/ 	.word	0x00000002
        /*0030*/ 	.string	""
        /*0030*/ 	.string	"ptxas"
        /*0030*/ 	.string	"Cuda compilation tools, release 13.0, V13.0.88"
        /*0030*/ 	.string	"Build cuda_13.0.r13.0/compiler.36424714_0"
        /*0030*/ 	.string	"-arch sm_100 -m 64 "



//--------------------- .note.nv.cuinfo           --------------------------
	.section	.note.nv.cuinfo,"",@"SHT_NOTE"
	.sectionflags	@"SHF_NOTE_NV_CUINFO"
        /*0018*/ 	.short	0x0002
        /*001a*/ 	.short	0x0064
        /*001c*/ 	.short	0x0082
	.zero		2


//--------------------- .nv.info                  --------------------------
	.section	.nv.info,"",@"SHT_CUDA_INFO"
	.align	4


	//----- nvinfo : EIATTR_REGCOUNT
	.align		4
        /*0000*/ 	.byte	0x04, 0x2f
        /*0002*/ 	.short	(.L_1 - .L_0)
	.align		4
.L_0:
        /*0004*/ 	.word	index@(_Z15cuda_add_sourceiPfPKff)
        /*0008*/ 	.word	0x0000000a


	//----- nvinfo : EIATTR_FRAME_SIZE
	.align		4
.L_1:
        /*000c*/ 	.byte	0x04, 0x11
        /*000e*/ 	.short	(.L_3 - .L_2)
	.align		4
.L_2:
        /*0010*/ 	.word	index@(_Z15cuda_add_sourceiPfPKff)
        /*0014*/ 	.word	0x00000000


	//----- nvinfo : EIATTR_REGCOUNT
	.align		4
.L_3:
        /*0018*/ 	.byte	0x04, 0x2f
        /*001a*/ 	.short	(.L_5 - .L_4)
	.align		4
.L_4:
        /*001c*/ 	.word	index@(_Z12cuda_set_bndiiPf)
        /*0020*/ 	.word	0x0000001a


	//----- nvinfo : EIATTR_FRAME_SIZE
	.align		4
.L_5:
        /*0024*/ 	.byte	0x04, 0x11
        /*0026*/ 	.short	(.L_7 - .L_6)
	.align		4
.L_6:
        /*0028*/ 	.word	index@(_Z12cuda_set_bndiiPf)
        /*002c*/ 	.word	0x00000000


	//----- nvinfo : EIATTR_REGCOUNT
	.align		4
.L_7:
        /*0030*/ 	.byte	0x04, 0x2f
        /*0032*/ 	.short	(.L_9 - .L_8)
	.align		4
.L_8:
        /*0034*/ 	.word	index@(_Z14cuda_lin_solveiiPfPKfff)
        /*0038*/ 	.word	0x00000012


	//----- nvinfo : EIATTR_FRAME_SIZE
	.align		4
.L_9:
        /*003c*/ 	.byte	0x04, 0x11
        /*003e*/ 	.short	(.L_11 - .L_10)
	.align		4
.L_10:
        /*0040*/ 	.word	index@($__internal_1_$__cuda_sm3x_div_rn_noftz_f32_slowpath)
        /*0044*/ 	.word	0x00000000


	//----- nvinfo : EIATTR_FRAME_SIZE
	.align		4
.L_11:
        /*0048*/ 	.byte	0x04, 0x11
        /*004a*/ 	.short	(.L_13 - .L_12)
	.align		4
.L_12:
        /*004c*/ 	.word	index@(_Z14cuda_lin_solveiiPfPKfff)
        /*0050*/ 	.word	0x00000000


	//----- nvinfo : EIATTR_REGCOUNT
	.align		4
.L_13:
        /*0054*/ 	.byte	0x04, 0x2f
        /*0056*/ 	.short	(.L_15 - .L_14)
	.align		4
.L_14:
        /*0058*/ 	.word	index@(_Z11cuda_advectiiPfPKfS1_S1_f)
        /*005c*/ 	.word	0x00000012


	//----- nvinfo : EIATTR_FRAME_SIZE
	.align		4
.L_15:
        /*0060*/ 	.byte	0x04, 0x11
        /*0062*/ 	.short	(.L_17 - .L_16)
	.align		4
.L_16:
        /*0064*/ 	.word	index@(_Z11cuda_advectiiPfPKfS1_S1_f)
        /*0068*/ 	.word	0x00000000


	//----- nvinfo : EIATTR_REGCOUNT
	.align		4
.L_17:
        /*006c*/ 	.byte	0x04, 0x2f
        /*006e*/ 	.short	(.L_19 - .L_18)
	.align		4
.L_18:
        /*0070*/ 	.word	index@(_Z13cuda_project0iPfS_PKfS1_)
        /*0074*/ 	.word	0x00000011


	//----- nvinfo : EIATTR_FRAME_SIZE
	.align		4
.L_19:
        /*0078*/ 	.byte	0x04, 0x11
        /*007a*/ 	.short	(.L_21 - .L_20)
	.align		4
.L_20:
        /*007c*/ 	.word	index@($__internal_0_$__cuda_sm3x_div_rn_noftz_f32_slowpath)
        /*0080*/ 	.word	0x00000000


	//----- nvinfo : EIATTR_FRAME_SIZE
	.align		4
.L_21:
        /*0084*/ 	.byte	0x04, 0x11
        /*0086*/ 	.short	(.L_23 - .L_22)
	.align		4
.L_22:
        /*0088*/ 	.word	index@(_Z13cuda_project0iPfS_PKfS1_)
        /*008c*/ 	.word	0x00000000


	//----- nvinfo : EIATTR_REGCOUNT
	.align		4
.L_23:
        /*0090*/ 	.byte	0x04, 0x2f
        /*0092*/ 	.short	(.L_25 - .L_24)
	.align		4
.L_24:
        /*0094*/ 	.word	index@(_Z13cuda_project1iPfS_PKf)
        /*0098*/ 	.word	0x00000016


	//----- nvinfo : EIATTR_FRAME_SIZE
	.align		4
.L_25:
        /*009c*/ 	.byte	0x04, 0x11
        /*009e*/ 	.short	(.L_27 - .L_26)
	.align		4
.L_26:
        /*00a0*/ 	.word	index@(_Z13cuda_project1iPfS_PKf)
        /*00a4*/ 	.word	0x00000000


	//----- nvinfo : EIATTR_MIN_STACK_SIZE
	.align		4
.L_27:
        /*00a8*/ 	.byte	0x04, 0x12
        /*00aa*/ 	.short	(.L_29 - .L_28)
	.align		4
.L_28:
        /*00ac*/ 	.word	index@(_Z13cuda_project1iPfS_PKf)
        /*00b0*/ 	.word	0x00000000


	//----- nvinfo : EIATTR_MIN_STACK_SIZE
	.align		4
.L_29:
        /*00b4*/ 	.byte	0x04, 0x12
        /*00b6*/ 	.short	(.L_31 - .L_30)
	.align		4
.L_30:
        /*00b8*/ 	.word	index@(_Z13cuda_project0iPfS_PKfS1_)
        /*00bc*/ 	.word	0x00000000


	//----- nvinfo : EIATTR_MIN_STACK_SIZE
	.align		4
.L_31:
        /*00c0*/ 	.byte	0x04, 0x12
        /*00c2*/ 	.short	(.L_33 - .L_32)
	.align		4
.L_32:
        /*00c4*/ 	.word	index@(_Z11cuda_advectiiPfPKfS1_S1_f)
        /*00c8*/ 	.word	0x00000000


	//----- nvinfo : EIATTR_MIN_STACK_SIZE
	.align		4
.L_33:
        /*00cc*/ 	.byte	0x04, 0x12
        /*00ce*/ 	.short	(.L_35 - .L_34)
	.align		4
.L_34:
        /*00d0*/ 	.word	index@(_Z14cuda_lin_solveiiPfPKfff)
        /*00d4*/ 	.word	0x00000000


	//----- nvinfo : EIATTR_MIN_STACK_SIZE
	.align		4
.L_35:
        /*00d8*/ 	.byte	0x04, 0x12
        /*00da*/ 	.short	(.L_37 - .L_36)
	.align		4
.L_36:
        /*00dc*/ 	.word	index@(_Z12cuda_set_bndiiPf)
        /*00e0*/ 	.word	0x00000000


	//----- nvinfo : EIATTR_MIN_STACK_SIZE
	.align		4
.L_37:
        /*00e4*/ 	.byte	0x04, 0x12
        /*00e6*/ 	.short	(.L_39 - .L_38)
	.align		4
.L_38:
        /*00e8*/ 	.word	index@(_Z15cuda_add_sourceiPfPKff)
        /*00ec*/ 	.word	0x00000000
.L_39:


//--------------------- .nv.compat                --------------------------
	.section	.nv.compat,"",@"SHT_CUDA_COMPAT_INFO"
	.align	4
        /*0000*/ 	.byte	0x02, 0x09, 0x00, 0x00, 0x02, 0x02, 0x01, 0x00, 0x02, 0x05, 0x05, 0x00, 0x03, 0x07, 0x01, 0x01
        /*0010*/ 	.byte	0x02, 0x03, 0x00, 0x00, 0x02, 0x06, 0x01, 0x00, 0x04, 0x0b, 0x08, 0x00, 0x01, 0x00, 0x00, 0x00
        /*0020*/ 	.byte	0x00, 0x00, 0x00, 0x00


//--------------------- .nv.info._Z13cuda_project1iPfS_PKf --------------------------
	.section	.nv.info._Z13cuda_project1iPfS_PKf,"",@"SHT_CUDA_INFO"
	.sectionflags	@""
	.align	4


	//----- nvinfo : EIATTR_CUDA_API_VERSION
	.align		4
        /*0000*/ 	.byte	0x04, 0x37
        /*0002*/ 	.short	(.L_41 - .L_40)
.L_40:
        /*0004*/ 	.word	0x00000082


	//----- nvinfo : EIATTR_KPARAM_INFO
	.align		4
.L_41:
        /*0008*/ 	.byte	0x04, 0x17
        /*000a*/ 	.short	(.L_43 - .L_42)
.L_42:
        /*000c*/ 	.word	0x00000000
        /*0010*/ 	.short	0x0003
        /*0012*/ 	.short	0x0018
        /*0014*/ 	.byte	0x00, 0xf5, 0x21, 0x00


	//----- nvinfo : EIATTR_KPARAM_INFO
	.align		4
.L_43:
        /*0018*/ 	.byte	0x04, 0x17
        /*001a*/ 	.short	(.L_45 - .L_44)
.L_44:
        /*001c*/ 	.word	0x00000000
        /*0020*/ 	.short	0x0002
        /*0022*/ 	.short	0x0010
        /*0024*/ 	.byte	0x00, 0xf5, 0x21, 0x00


	//----- nvinfo : EIATTR_KPARAM_INFO
	.align		4
.L_45:
        /*0028*/ 	.byte	0x04, 0x17
        /*002a*/ 	.short	(.L_47 - .L_46)
.L_46:
        /*002c*/ 	.word	0x00000000
        /*0030*/ 	.short	0x0001
        /*0032*/ 	.short	0x0008
        /*0034*/ 	.byte	0x00, 0xf5, 0x21, 0x00


	//----- nvinfo : EIATTR_KPARAM_INFO
	.align		4
.L_47:
        /*0038*/ 	.byte	0x04, 0x17
        /*003a*/ 	.short	(.L_49 - .L_48)
.L_48:
        /*003c*/ 	.word	0x00000000
        /*0040*/ 	.short	0x0000
        /*0042*/ 	.short	0x0000
        /*0044*/ 	.byte	0x00, 0xf0, 0x11, 0x00


	//----- nvinfo : EIATTR_SPARSE_MMA_MASK
	.align		4
.L_49:
        /*0048*/ 	.byte	0x03, 0x50
        /*004a*/ 	.short	0x0000


	//----- nvinfo : EIATTR_MAXREG_COUNT
	.align		4
        /*004c*/ 	.byte	0x03, 0x1b
        /*004e*/ 	.short	0x00ff


	//----- nvinfo : EIATTR_MERCURY_ISA_VERSION
	.align		4
        /*0050*/ 	.byte	0x03, 0x5f
        /*0052*/ 	.short	0x0101


	//----- nvinfo : EIATTR_VRC_CTA_INIT_COUNT
	.align		4
        /*0054*/ 	.byte	0x02, 0x4a
	.zero		1
	.zero		1


	//----- nvinfo : EIATTR_EXIT_INSTR_OFFSETS
	.align		4
        /*0058*/ 	.byte	0x04, 0x1c
        /*005a*/ 	.short	(.L_51 - .L_50)


	//   ....[0]....
.L_50:
        /*005c*/ 	.word	0x000000c0


	//   ....[1]....
        /*0060*/ 	.word	0x00000350


	//----- nvinfo : EIATTR_CBANK_PARAM_SIZE
	.align		4
.L_51:
        /*0064*/ 	.byte	0x03, 0x19
        /*0066*/ 	.short	0x0020


	//----- nvinfo : EIATTR_PARAM_CBANK
	.align		4
        /*0068*/ 	.byte	0x04, 0x0a
        /*006a*/ 	.short	(.L_53 - .L_52)
	.align		4
.L_52:
        /*006c*/ 	.word	index@(.nv.constant0._Z13cuda_project1iPfS_PKf)
        /*0070*/ 	.short	0x0380
        /*0072*/ 	.short	0x0020


	//----- nvinfo : EIATTR_SW_WAR
	.align		4
.L_53:
        /*0074*/ 	.byte	0x04, 0x36
        /*0076*/ 	.short	(.L_55 - .L_54)
.L_54:
        /*0078*/ 	.word	0x00000008
.L_55:


//--------------------- .nv.info._Z13cuda_project0iPfS_PKfS1_ --------------------------
	.section	.nv.info._Z13cuda_project0iPfS_PKfS1_,"",@"SHT_CUDA_INFO"
	.sectionflags	@""
	.align	4


	//----- nvinfo : EIATTR_CUDA_API_VERSION
	.align		4
        /*0000*/ 	.byte	0x04, 0x37
        /*0002*/ 	.short	(.L_57 - .L_56)
.L_56:
        /*0004*/ 	.word	0x00000082


	//----- nvinfo : EIATTR_KPARAM_INFO
	.align		4
.L_57:
        /*0008*/ 	.byte	0x04, 0x17
        /*000a*/ 	.short	(.L_59 - .L_58)
.L_58:
        /*000c*/ 	.word	0x00000000
        /*0010*/ 	.short	0x0004
        /*0012*/ 	.short	0x0020
        /*0014*/ 	.byte	0x00, 0xf5, 0x21, 0x00


	//----- nvinfo : EIATTR_KPARAM_INFO
	.align		4
.L_59:
        /*0018*/ 	.byte	0x04, 0x17
        /*001a*/ 	.short	(.L_61 - .L_60)
.L_60:
        /*001c*/ 	.word	0x00000000
        /*0020*/ 	.short	0x0003
        /*0022*/ 	.short	0x0018
        /*0024*/ 	.byte	0x00, 0xf5, 0x21, 0x00


	//----- nvinfo : EIATTR_KPARAM_INFO
	.align		4
.L_61:
        /*0028*/ 	.byte	0x04, 0x17
        /*002a*/ 	.short	(.L_63 - .L_62)
.L_62:
        /*002c*/ 	.word	0x00000000
        /*0030*/ 	.short	0x0002
        /*0032*/ 	.short	0x0010
        /*0034*/ 	.byte	0x00, 0xf5, 0x21, 0x00


	//----- nvinfo : EIATTR_KPARAM_INFO
	.align		4
.L_63:
        /*0038*/ 	.byte	0x04, 0x17
        /*003a*/ 	.short	(.L_65 - .L_64)
.L_64:
        /*003c*/ 	.word	0x00000000
        /*0040*/ 	.short	0x0001
        /*0042*/ 	.short	0x0008
        /*0044*/ 	.byte	0x00, 0xf5, 0x21, 0x00


	//----- nvinfo : EIATTR_KPARAM_INFO
	.align		4
.L_65:
        /*0048*/ 	.byte	0x04, 0x17
        /*004a*/ 	.short	(.L_67 - .L_66)
.L_66:
        /*004c*/ 	.word	0x00000000
        /*0050*/ 	.short	0x0000
        /*0052*/ 	.short	0x0000
        /*0054*/ 	.byte	0x00, 0xf0, 0x11, 0x00


	//----- nvinfo : EIATTR_SPARSE_MMA_MASK
	.align		4
.L_67:
        /*0058*/ 	.byte	0x03, 0x50
        /*005a*/ 	.short	0x0000


	//----- nvinfo : EIATTR_MAXREG_COUNT
	.align		4
        /*005c*/ 	.byte	0x03, 0x1b
        /*005e*/ 	.short	0x00ff


	//----- nvinfo : EIATTR_MERCURY_ISA_VERSION
	.align		4
        /*0060*/ 	.byte	0x03, 0x5f
        /*0062*/ 	.short	0x0101


	//----- nvinfo : EIATTR_VRC_CTA_INIT_COUNT
	.align		4
        /*0064*/ 	.byte	0x02, 0x4a
	.zero		1
	.zero		1


	//----- nvinfo : EIATTR_EXIT_INSTR_OFFSETS
	.align		4
        /*0068*/ 	.byte	0x04, 0x1c
        /*006a*/ 	.short	(.L_69 - .L_68)


	//   ....[0]....
.L_68:
        /*006c*/ 	.word	0x000000c0


	//   ....[1]....
        /*0070*/ 	.word	0x00000400


	//----- nvinfo : EIATTR_CRS_STACK_SIZE
	.align		4
.L_69:
        /*0074*/ 	.byte	0x04, 0x1e
        /*0076*/ 	.short	(.L_71 - .L_70)
.L_70:
        /*0078*/ 	.word	0x00000000


	//----- nvinfo : EIATTR_CBANK_PARAM_SIZE
	.align		4
.L_71:
        /*007c*/ 	.byte	0x03, 0x19
        /*007e*/ 	.short	0x0028


	//----- nvinfo : EIATTR_PARAM_CBANK
	.align		4
        /*0080*/ 	.byte	0x04, 0x0a
        /*0082*/ 	.short	(.L_73 - .L_72)
	.align		4
.L_72:
        /*0084*/ 	.word	index@(.nv.constant0._Z13cuda_project0iPfS_PKfS1_)
        /*0088*/ 	.short	0x0380
        /*008a*/ 	.short	0x0028


	//----- nvinfo : EIATTR_SW_WAR
	.align		4
.L_73:
        /*008c*/ 	.byte	0x04, 0x36
        /*008e*/ 	.short	(.L_75 - .L_74)
.L_74:
        /*0090*/ 	.word	0x00000008
.L_75:


//--------------------- .nv.info._Z11cuda_advectiiPfPKfS1_S1_f --------------------------
	.section	.nv.info._Z11cuda_advectiiPfPKfS1_S1_f,"",@"SHT_CUDA_INFO"
	.sectionflags	@""
	.align	4


	//----- nvinfo : EIATTR_CUDA_API_VERSION
	.align		4
        /*0000*/ 	.byte	0x04, 0x37
        /*0002*/ 	.short	(.L_77 - .L_76)
.L_76:
        /*0004*/ 	.word	0x00000082


	//----- nvinfo : EIATTR_KPARAM_INFO
	.align		4
.L_77:
        /*0008*/ 	.byte	0x04, 0x17
        /*000a*/ 	.short	(.L_79 - .L_78)
.L_78:
        /*000c*/ 	.word	0x00000000
        /*0010*/ 	.short	0x0006
        /*0012*/ 	.short	0x0028
        /*0014*/ 	.byte	0x00, 0xf0, 0x11, 0x00


	//----- nvinfo : EIATTR_KPARAM_INFO
	.align		4
.L_79:
        /*0018*/ 	.byte	0x04, 0x17
        /*001a*/ 	.short	(.L_81 - .L_80)
.L_80:
        /*001c*/ 	.word	0x00000000
        /*0020*/ 	.short	0x0005
        /*0022*/ 	.short	0x0020
        /*0024*/ 	.byte	0x00, 0xf5, 0x21, 0x00


	//----- nvinfo : EIATTR_KPARAM_INFO
	.align		4
.L_81:
        /*0028*/ 	.byte	0x04, 0x17
        /*002a*/ 	.short	(.L_83 - .L_82)
.L_82:
        /*002c*/ 	.word	0x00000000
        /*0030*/ 	.short	0x0004
        /*0032*/ 	.short	0x0018
        /*0034*/ 	.byte	0x00, 0xf5, 0x21, 0x00


	//----- nvinfo : EIATTR_KPARAM_INFO
	.align		4
.L_83:
        /*0038*/ 	.byte	0x04, 0x17
        /*003a*/ 	.short	(.L_85 - .L_84)
.L_84:
        /*003c*/ 	.word	0x00000000
        /*0040*/ 	.short	0x0003
        /*0042*/ 	.short	0x0010
        /*0044*/ 	.byte	0x00, 0xf5, 0x21, 0x00


	//----- nvinfo : EIATTR_KPARAM_INFO
	.align		4
.L_85:
        /*0048*/ 	.byte	0x04, 0x17
        /*004a*/ 	.short	(.L_87 - .L_86)
.L_86:
        /*004c*/ 	.word	0x00000000
        /*0050*/ 	.short	0x0002
        /*0052*/ 	.short	0x0008
        /*0054*/ 	.byte	0x00, 0xf5, 0x21, 0x00


	//----- nvinfo : EIATTR_KPARAM_INFO
	.align		4
.L_87:
        /*0058*/ 	.byte	0x04, 0x17
        /*005a*/ 	.short	(.L_89 - .L_88)
.L_88:
        /*005c*/ 	.word	0x00000000
        /*0060*/ 	.short	0x0001
        /*0062*/ 	.short	0x0004
        /*0064*/ 	.byte	0x00, 0xf0, 0x11, 0x00


	//----- nvinfo : EIATTR_KPARAM_INFO
	.align		4
.L_89:
        /*0068*/ 	.byte	0x04, 0x17
        /*006a*/ 	.short	(.L_91 - .L_90)
.L_90:
        /*006c*/ 	.word	0x00000000
        /*0070*/ 	.short	0x0000
        /*0072*/ 	.short	0x0000
        /*0074*/ 	.byte	0x00, 0xf0, 0x11, 0x00


	//----- nvinfo : EIATTR_SPARSE_MMA_MASK
	.align		4
.L_91:
        /*0078*/ 	.byte	0x03, 0x50
        /*007a*/ 	.short	0x0000


	//----- nvinfo : EIATTR_MAXREG_COUNT
	.align		4
        /*007c*/ 	.byte	0x03, 0x1b
        /*007e*/ 	.short	0x00ff


	//----- nvinfo : EIATTR_MERCURY_ISA_VERSION
	.align		4
        /*0080*/ 	.byte	0x03, 0x5f
        /*0082*/ 	.short	0x0101


	//----- nvinfo : EIATTR_VRC_CTA_INIT_COUNT
	.align		4
        /*0084*/ 	.byte	0x02, 0x4a
	.zero		1
	.zero		1


	//----- nvinfo : EIATTR_EXIT_INSTR_OFFSETS
	.align		4
        /*0088*/ 	.byte	0x04, 0x1c
        /*008a*/ 	.short	(.L_93 - .L_92)


	//   ....[0]....
.L_92:
        /*008c*/ 	.word	0x000000c0


	//   ....[1]....
        /*0090*/ 	.word	0x00000460


	//----- nvinfo : EIATTR_CBANK_PARAM_SIZE
	.align		4
.L_93:
        /*0094*/ 	.byte	0x03, 0x19
        /*0096*/ 	.short	0x002c


	//----- nvinfo : EIATTR_PARAM_CBANK
	.align		4
        /*0098*/ 	.byte	0x04, 0x0a
        /*009a*/ 	.short	(.L_95 - .L_94)
	.align		4
.L_94:
        /*009c*/ 	.word	index@(.nv.constant0._Z11cuda_advectiiPfPKfS1_S1_f)
        /*00a0*/ 	.short	0x0380
        /*00a2*/ 	.short	0x002c


	//----- nvinfo : EIATTR_SW_WAR
	.align		4
.L_95:
        /*00a4*/ 	.byte	0x04, 0x36
        /*00a6*/ 	.short	(.L_97 - .L_96)
.L_96:
        /*00a8*/ 	.word	0x00000008
.L_97:


//--------------------- .nv.info._Z14cuda_lin_solveiiPfPKfff --------------------------
	.section	.nv.info._Z14cuda_lin_solveiiPfPKfff,"",@"SHT_CUDA_INFO"
	.sectionflags	@""
	.align	4


	//----- nvinfo : EIATTR_CUDA_API_VERSION
	.align		4
        /*0000*/ 	.byte	0x04, 0x37
        /*0002*/ 	.short	(.L_99 - .L_98)
.L_98:
        /*0004*/ 	.word	0x00000082


	//----- nvinfo : EIATTR_KPARAM_INFO
	.align		4
.L_99:
        /*0008*/ 	.byte	0x04, 0x17
        /*000a*/ 	.short	(.L_101 - .L_100)
.L_100:
        /*000c*/ 	.word	0x00000000
        /*0010*/ 	.short	0x0005
        /*0012*/ 	.short	0x001c
        /*0014*/ 	.byte	0x00, 0xf0, 0x11, 0x00


	//----- nvinfo : EIATTR_KPARAM_INFO
	.align		4
.L_101:
        /*0018*/ 	.byte	0x04, 0x17
        /*001a*/ 	.short	(.L_103 - .L_102)
.L_102:
        /*001c*/ 	.word	0x00000000
        /*0020*/ 	.short	0x0004
        /*0022*/ 	.short	0x0018
        /*0024*/ 	.byte	0x00, 0xf0, 0x11, 0x00


	//----- nvinfo : EIATTR_KPARAM_INFO
	.align		4
.L_103:
        /*0028*/ 	.byte	0x04, 0x17
        /*002a*/ 	.short	(.L_105 - .L_104)
.L_104:
        /*002c*/ 	.word	0x00000000
        /*0030*/ 	.short	0x0003
        /*0032*/ 	.short	0x0010
        /*0034*/ 	.byte	0x00, 0xf5, 0x21, 0x00


	//----- nvinfo : EIATTR_KPARAM_INFO
	.align		4
.L_105:
        /*0038*/ 	.byte	0x04, 0x17
        /*003a*/ 	.short	(.L_107 - .L_106)
.L_106:
        /*003c*/ 	.word	0x00000000
        /*0040*/ 	.short	0x0002
        /*0042*/ 	.short	0x0008
        /*0044*/ 	.byte	0x00, 0xf5, 0x21, 0x00


	//----- nvinfo : EIATTR_KPARAM_INFO
	.align		4
.L_107:
        /*0048*/ 	.byte	0x04, 0x17
        /*004a*/ 	.short	(.L_109 - .L_108)
.L_108:
        /*004c*/ 	.word	0x00000000
        /*0050*/ 	.short	0x0001
        /*0052*/ 	.short	0x0004
        /*0054*/ 	.byte	0x00, 0xf0, 0x11, 0x00


	//----- nvinfo : EIATTR_KPARAM_INFO
	.align		4
.L_109:
        /*0058*/ 	.byte	0x04, 0x17
        /*005a*/ 	.short	(.L_111 - .L_110)
.L_110:
        /*005c*/ 	.word	0x00000000
        /*0060*/ 	.short	0x0000
        /*0062*/ 	.short	0x0000
        /*0064*/ 	.byte	0x00, 0xf0, 0x11, 0x00


	//----- nvinfo : EIATTR_SPARSE_MMA_MASK
	.align		4
.L_111:
        /*0068*/ 	.byte	0x03, 0x50
        /*006a*/ 	.short	0x0000


	//----- nvinfo : EIATTR_MAXREG_COUNT
	.align		4
        /*006c*/ 	.byte	0x03, 0x1b
        /*006e*/ 	.short	0x00ff


	//----- nvinfo : EIATTR_MERCURY_ISA_VERSION
	.align		4
        /*0070*/ 	.byte	0x03, 0x5f
        /*0072*/ 	.short	0x0101


	//----- nvinfo : EIATTR_VRC_CTA_INIT_COUNT
	.align		4
        /*0074*/ 	.byte	0x02, 0x4a
	.zero		1
	.zero		1


	//----- nvinfo : EIATTR_EXIT_INSTR_OFFSETS
	.align		4
        /*0078*/ 	.byte	0x04, 0x1c
        /*007a*/ 	.short	(.L_113 - .L_112)


	//   ....[0]....
.L_112:
        /*007c*/ 	.word	0x000000c0


	//   ....[1]....
        /*0080*/ 	.word	0x00000410


	//----- nvinfo : EIATTR_CRS_STACK_SIZE
	.align		4
.L_113:
        /*0084*/ 	.byte	0x04, 0x1e
        /*0086*/ 	.short	(.L_115 - .L_114)
.L_114:
        /*0088*/ 	.word	0x00000000


	//----- nvinfo : EIATTR_CBANK_PARAM_SIZE
	.align		4
.L_115:
        /*008c*/ 	.byte	0x03, 0x19
        /*008e*/ 	.short	0x0020


	//----- nvinfo : EIATTR_PARAM_CBANK
	.align		4
        /*0090*/ 	.byte	0x04, 0x0a
        /*0092*/ 	.short	(.L_117 - .L_116)
	.align		4
.L_116:
        /*0094*/ 	.word	index@(.nv.constant0._Z14cuda_lin_solveiiPfPKfff)
        /*0098*/ 	.short	0x0380
        /*009a*/ 	.short	0x0020


	//----- nvinfo : EIATTR_SW_WAR
	.align		4
.L_117:
        /*009c*/ 	.byte	0x04, 0x36
        /*009e*/ 	.short	(.L_119 - .L_118)
.L_118:
        /*00a0*/ 	.word	0x00000008
.L_119:


//--------------------- .nv.info._Z12cuda_set_bndiiPf --------------------------
	.section	.nv.info._Z12cuda_set_bndiiPf,"",@"SHT_CUDA_INFO"
	.sectionflags	@""
	.align	4


	//----- nvinfo : EIATTR_CUDA_API_VERSION
	.align		4
        /*0000*/ 	.byte	0x04, 0x37
        /*0002*/ 	.short	(.L_121 - .L_120)
.L_120:
        /*0004*/ 	.word	0x00000082


	//----- nvinfo : EIATTR_KPARAM_INFO
	.align		4
.L_121:
        /*0008*/ 	.byte	0x04, 0x17
        /*000a*/ 	.short	(.L_123 - .L_122)
.L_122:
        /*000c*/ 	.word	0x00000000
        /*0010*/ 	.short	0x0002
        /*0012*/ 	.short	0x0008
        /*0014*/ 	.byte	0x00, 0xf5, 0x21, 0x00


	//----- nvinfo : EIATTR_KPARAM_INFO
	.align		4
.L_123:
        /*0018*/ 	.byte	0x04, 0x17
        /*001a*/ 	.short	(.L_125 - .L_124)
.L_124:
        /*001c*/ 	.word	0x00000000
        /*0020*/ 	.short	0x0001
        /*0022*/ 	.short	0x0004
        /*0024*/ 	.byte	0x00, 0xf0, 0x11, 0x00


	//----- nvinfo : EIATTR_KPARAM_INFO
	.align		4
.L_125:
        /*0028*/ 	.byte	0x04, 0x17
        /*002a*/ 	.short	(.L_127 - .L_126)
.L_126:
        /*002c*/ 	.word	0x00000000
        /*0030*/ 	.short	0x0000
        /*0032*/ 	.short	0x0000
        /*0034*/ 	.byte	0x00, 0xf0, 0x11, 0x00


	//----- nvinfo : EIATTR_SPARSE_MMA_MASK
	.align		4
.L_127:
        /*0038*/ 	.byte	0x03, 0x50
        /*003a*/ 	.short	0x0000


	//----- nvinfo : EIATTR_MAXREG_COUNT
	.align		4
        /*003c*/ 	.byte	0x03, 0x1b
        /*003e*/ 	.short	0x00ff


	//----- nvinfo : EIATTR_NUM_BARRIERS
	.align		4
        /*0040*/ 	.byte	0x02, 0x4c
        /*0042*/ 	.byte	0x01
	.zero		1


	//----- nvinfo : EIATTR_MERCURY_ISA_VERSION
	.align		4
        /*0044*/ 	.byte	0x03, 0x5f
        /*0046*/ 	.short	0x0101


	//----- nvinfo : EIATTR_VRC_CTA_INIT_COUNT
	.align		4
        /*0048*/ 	.byte	0x02, 0x4a
	.zero		1
	.zero		1


	//----- nvinfo : EIATTR_EXIT_INSTR_OFFSETS
	.align		4
        /*004c*/ 	.byte	0x04, 0x1c
        /*004e*/ 	.short	(.L_129 - .L_128)


	//   ....[0]....
.L_128:
        /*0050*/ 	.word	0x000005f0


	//   ....[1]....
        /*0054*/ 	.word	0x00000670


	//----- nvinfo : EIATTR_CRS_STACK_SIZE
	.align		4
.L_129:
        /*0058*/ 	.byte	0x04, 0x1e
        /*005a*/ 	.short	(.L_131 - .L_130)
.L_130:
        /*005c*/ 	.word	0x00000000


	//----- nvinfo : EIATTR_CBANK_PARAM_SIZE
	.align		4
.L_131:
        /*0060*/ 	.byte	0x03, 0x19
        /*0062*/ 	.short	0x0010


	//----- nvinfo : EIATTR_PARAM_CBANK
	.align		4
        /*0064*/ 	.byte	0x04, 0x0a
        /*0066*/ 	.short	(.L_133 - .L_132)
	.align		4
.L_132:
        /*0068*/ 	.word	index@(.nv.constant0._Z12cuda_set_bndiiPf)
        /*006c*/ 	.short	0x0380
        /*006e*/ 	.short	0x0010


	//----- nvinfo : EIATTR_SW_WAR
	.align		4
.L_133:
        /*0070*/ 	.byte	0x04, 0x36
        /*0072*/ 	.short	(.L_135 - .L_134)
.L_134:
        /*0074*/ 	.word	0x00000008
.L_135:


//--------------------- .nv.info._Z15cuda_add_sourceiPfPKff --------------------------
	.section	.nv.info._Z15cuda_add_sourceiPfPKff,"",@"SHT_CUDA_INFO"
	.sectionflags	@""
	.align	4


	//----- nvinfo : EIATTR_CUDA_API_VERSION
	.align		4
        /*0000*/ 	.byte	0x04, 0x37
        /*0002*/ 	.short	(.L_137 - .L_136)
.L_136:
        /*0004*/ 	.word	0x00000082


	//----- nvinfo : EIATTR_KPARAM_INFO
	.align		4
.L_137:
        /*0008*/ 	.byte	0x04, 0x17
        /*000a*/ 	.short	(.L_139 - .L_138)
.L_138:
        /*000c*/ 	.word	0x00000000
        /*0010*/ 	.short	0x0003
        /*0012*/ 	.short	0x0018
        /*0014*/ 	.byte	0x00, 0xf0, 0x11, 0x00


	//----- nvinfo : EIATTR_KPARAM_INFO
	.align		4
.L_139:
        /*0018*/ 	.byte	0x04, 0x17
        /*001a*/ 	.short	(.L_141 - .L_140)
.L_140:
        /*001c*/ 	.word	0x00000000
        /*0020*/ 	.short	0x0002
        /*0022*/ 	.short	0x0010
        /*0024*/ 	.byte	0x00, 0xf5, 0x21, 0x00


	//----- nvinfo : EIATTR_KPARAM_INFO
	.align		4
.L_141:
        /*0028*/ 	.byte	0x04, 0x17
        /*002a*/ 	.short	(.L_143 - .L_142)
.L_142:
        /*002c*/ 	.word	0x00000000
        /*0030*/ 	.short	0x0001
        /*0032*/ 	.short	0x0008
        /*0034*/ 	.byte	0x00, 0xf5, 0x21, 0x00


	//----- nvinfo : EIATTR_KPARAM_INFO
	.align		4
.L_143:
        /*0038*/ 	.byte	0x04, 0x17
        /*003a*/ 	.short	(.L_145 - .L_144)
.L_144:
        /*003c*/ 	.word	0x00000000
        /*0040*/ 	.short	0x0000
        /*0042*/ 	.short	0x0000
        /*0044*/ 	.byte	0x00, 0xf0, 0x11, 0x00


	//----- nvinfo : EIATTR_SPARSE_MMA_MASK
	.align		4
.L_145:
        /*0048*/ 	.byte	0x03, 0x50
        /*004a*/ 	.short	0x0000


	//----- nvinfo : EIATTR_MAXREG_COUNT
	.align		4
        /*004c*/ 	.byte	0x03, 0x1b
        /*004e*/ 	.short	0x00ff


	//----- nvinfo : EIATTR_MERCURY_ISA_VERSION
	.align		4
        /*0050*/ 	.byte	0x03, 0x5f
        /*0052*/ 	.short	0x0101


	//----- nvinfo : EIATTR_VRC_CTA_INIT_COUNT
	.align		4
        /*0054*/ 	.byte	0x02, 0x4a
	.zero		1
	.zero		1


	//----- nvinfo : EIATTR_EXIT_INSTR_OFFSETS
	.align		4
        /*0058*/ 	.byte	0x04, 0x1c
        /*005a*/ 	.short	(.L_147 - .L_146)


	//   ....[0]....
.L_146:
        /*005c*/ 	.word	0x00000090


	//   ....[1]....
        /*0060*/ 	.word	0x00000140


	//----- nvinfo : EIATTR_CBANK_PARAM_SIZE
	.align		4
.L_147:
        /*0064*/ 	.byte	0x03, 0x19
        /*0066*/ 	.short	0x001c


	//----- nvinfo : EIATTR_PARAM_CBANK
	.align		4
        /*0068*/ 	.byte	0x04, 0x0a
        /*006a*/ 	.short	(.L_149 - .L_148)
	.align		4
.L_148:
        /*006c*/ 	.word	index@(.nv.constant0._Z15cuda_add_sourceiPfPKff)
        /*0070*/ 	.short	0x0380
        /*0072*/ 	.short	0x001c


	//----- nvinfo : EIATTR_SW_WAR
	.align		4
.L_149:
        /*0074*/ 	.byte	0x04, 0x36
        /*0076*/ 	.short	(.L_151 - .L_150)
.L_150:
        /*0078*/ 	.word	0x00000008
.L_151:


//--------------------- .nv.callgraph             --------------------------
	.section	.nv.callgraph,"",@"SHT_CUDA_CALLGRAPH"
	.align	4
	.sectionentsize	8
	.align		4
        /*0000*/ 	.word	0x00000000
	.align		4
        /*0004*/ 	.word	0xffffffff
	.align		4
        /*0008*/ 	.word	0x00000000
	.align		4
        /*000c*/ 	.word	0xfffffffe
	.align		4
        /*0010*/ 	.word	0x00000000
	.align		4
        /*0014*/ 	.word	0xfffffffd
	.align		4
        /*0018*/ 	.word	0x00000000
	.align		4
        /*001c*/ 	.word	0xfffffffc


//--------------------- .text._Z13cuda_project1iPfS_PKf --------------------------
	.section	.text._Z13cuda_project1iPfS_PKf,"ax",@progbits
	.align	128
        .global         _Z13cuda_project1iPfS_PKf
        .type           _Z13cuda_project1iPfS_PKf,@function
        .size           _Z13cuda_project1iPfS_PKf,(.L_x_44 - _Z13cuda_project1iPfS_PKf)
        .other          _Z13cuda_project1iPfS_PKf,@"STO_CUDA_ENTRY STV_DEFAULT"
_Z13cuda_project1iPfS_PKf:
.text._Z13cuda_project1iPfS_PKf:
[----:B------:R-:W-:Y:S01]  /*0000*/  LDC R1, c[0x0][0x37c] ;  /* 0x0000df00ff017b82 */ /* 0x000fe20000000800 */
[----:B------:R-:W0:Y:S07]  /*0010*/  S2R R8, SR_TID.X ;  /* 0x0000000000087919 */ /* 0x000e2e0000002100 */
[----:B------:R-:W0:Y:S01]  /*0020*/  S2UR UR4, SR_CTAID.X ;  /* 0x00000000000479c3 */ /* 0x000e220000002500 */
[----:B------:R-:W1:Y:S07]  /*0030*/  S2R R2, SR_TID.Y ;  /* 0x0000000000027919 */ /* 0x000e6e0000002200 */
[----:B------:R-:W0:Y:S08]  /*0040*/  LDC R3, c[0x0][0x360] ;  /* 0x0000d800ff037b82 */ /* 0x000e300000000800 */
[----:B------:R-:W1:Y:S08]  /*0050*/  S2UR UR5, SR_CTAID.Y ;  /* 0x00000000000579c3 */ /* 0x000e700000002600 */
[----:B------:R-:W1:Y:S08]  /*0060*/  LDC R5, c[0x0][0x364] ;  /* 0x0000d900ff057b82 */ /* 0x000e700000000800 */
[----:B------:R-:W2:Y:S01]  /*0070*/  LDC R0, c[0x0][0x380] ;  /* 0x0000e000ff007b82 */ /* 0x000ea20000000800 */
[----:B0-----:R-:W-:-:S02]  /*0080*/  IMAD R8, R3, UR4, R8 ;  /* 0x0000000403087c24 */ /* 0x001fc4000f8e0208 */
[----:B-1----:R-:W-:-:S05]  /*0090*/  IMAD R3, R5, UR5, R2 ;  /* 0x0000000505037c24 */ /* 0x002fca000f8e0202 */
[----:B------:R-:W-:-:S04]  /*00a0*/  VIMNMX R5, PT, PT, R8, R3, !PT ;  /* 0x0000000308057248 */ /* 0x000fc80007fe0100 */
[----:B--2---:R-:W-:-:S13]  /*00b0*/  ISETP.GE.AND P0, PT, R5, R0, PT ;  /* 0x000000000500720c */ /* 0x004fda0003f06270 */
[----:B------:R-:W-:Y:S05]  /*00c0*/  @P0 EXIT ;  /* 0x000000000000094d */ /* 0x000fea0003800000 */
[----:B------:R-:W0:Y:S01]  /*00d0*/  LDC.64 R10, c[0x0][0x398] ;  /* 0x0000e600ff0a7b82 */ /* 0x000e220000000a00 */
[----:B------:R-:W1:Y:S01]  /*00e0*/  LDCU.64 UR6, c[0x0][0x398] ;  /* 0x00007300ff0677ac */ /* 0x000e620008000a00 */
[----:B------:R-:W-:Y:S01]  /*00f0*/  VIADD R14, R0, 0x2 ;  /* 0x00000002000e7836 */ /* 0x000fe20000000000 */
[----:B------:R-:W-:Y:S01]  /*0100*/  SHF.R.S32.HI R6, RZ, 0x1f, R8 ;  /* 0x0000001fff067819 */ /* 0x000fe20000011408 */
[----:B------:R-:W2:Y:S02]  /*0110*/  LDCU.64 UR4, c[0x0][0x358] ;  /* 0x00006b00ff0477ac */ /* 0x000ea40008000a00 */
[----:B------:R-:W-:Y:S02]  /*0120*/  IMAD R9, R3, R14, R14 ;  /* 0x0000000e03097224 */ /* 0x000fe400078e020e */
[----:B------:R-:W3:Y:S02]  /*0130*/  LDC.64 R4, c[0x0][0x388] ;  /* 0x0000e200ff047b82 */ /* 0x000ee40000000a00 */
[C---:B------:R-:W-:Y:S01]  /*0140*/  IMAD.IADD R7, R8.reuse, 0x1, R9 ;  /* 0x0000000108077824 */ /* 0x040fe200078e0209 */
[----:B------:R-:W-:-:S04]  /*0150*/  IADD3 R2, P0, PT, R8, R9, RZ ;  /* 0x0000000908027210 */ /* 0x000fc80007f1e0ff */
[----:B------:R-:W-:Y:S02]  /*0160*/  LEA.HI.X.SX32 R3, R9, R6, 0x1, P0 ;  /* 0x0000000609037211 */ /* 0x000fe400000f0eff */
[----:B-1----:R-:W-:-:S04]  /*0170*/  LEA R12, P0, R2, UR6, 0x2 ;  /* 0x00000006020c7c11 */ /* 0x002fc8000f8010ff */
[----:B------:R-:W-:Y:S01]  /*0180*/  LEA.HI.X R13, R2, UR7, R3, 0x2, P0 ;  /* 0x00000007020d7c11 */ /* 0x000fe200080f1403 */
[C---:B0-----:R-:W-:Y:S01]  /*0190*/  IMAD.WIDE R10, R7.reuse, 0x4, R10 ;  /* 0x00000004070a7825 */ /* 0x041fe200078e020a */
[----:B------:R-:W0:Y:S03]  /*01a0*/  LDC.64 R2, c[0x0][0x390] ;  /* 0x0000e400ff027b82 */ /* 0x000e260000000a00 */
[----:B--2---:R-:W2:Y:S01]  /*01b0*/  LDG.E R12, desc[UR4][R12.64+0x8] ;  /* 0x000008040c0c7981 */ /* 0x004ea2000c1e1900 */
[----:B---3--:R-:W-:-:S03]  /*01c0*/  IMAD.WIDE R4, R7, 0x4, R4 ;  /* 0x0000000407047825 */ /* 0x008fc600078e0204 */
[----:B------:R1:W2:Y:S04]  /*01d0*/  LDG.E R11, desc[UR4][R10.64] ;  /* 0x000000040a0b7981 */ /* 0x0002a8000c1e1900 */
[----:B------:R-:W3:Y:S01]  /*01e0*/  LDG.E R15, desc[UR4][R4.64+0x4] ;  /* 0x00000404040f7981 */ /* 0x000ee2000c1e1900 */
[----:B------:R-:W-:-:S04]  /*01f0*/  IMAD.IADD R17, R14, 0x1, R9 ;  /* 0x000000010e117824 */ /* 0x000fc800078e0209 */
[----:B------:R-:W-:Y:S01]  /*0200*/  IMAD R19, R14, -0x2, R17 ;  /* 0xfffffffe0e137824 */ /* 0x000fe200078e0211 */
[----:B------:R-:W-:Y:S02]  /*0210*/  I2FP.F32.U32 R0, R0 ;  /* 0x0000000000007245 */ /* 0x000fe40000201000 */
[C---:B------:R-:W-:Y:S02]  /*0220*/  IADD3 R16, P0, PT, R8.reuse, R17, RZ ;  /* 0x0000001108107210 */ /* 0x040fe40007f1e0ff */
[----:B------:R-:W-:Y:S01]  /*0230*/  IADD3 R14, P1, PT, R8, R19, RZ ;  /* 0x00000013080e7210 */ /* 0x000fe20007f3e0ff */
[----:B------:R-:W-:Y:S01]  /*0240*/  FMUL R0, R0, 0.5 ;  /* 0x3f00000000007820 */ /* 0x000fe20000400000 */
[-C--:B------:R-:W-:Y:S02]  /*0250*/  LEA.HI.X.SX32 R17, R17, R6.reuse, 0x1, P0 ;  /* 0x0000000611117211 */ /* 0x080fe400000f0eff */
[----:B------:R-:W-:Y:S02]  /*0260*/  LEA.HI.X.SX32 R19, R19, R6, 0x1, P1 ;  /* 0x0000000613137211 */ /* 0x000fe400008f0eff */
[----:B------:R-:W-:-:S02]  /*0270*/  LEA R8, P1, R14, UR6, 0x2 ;  /* 0x000000060e087c11 */ /* 0x000fc4000f8210ff */
[----:B-1----:R-:W-:Y:S01]  /*0280*/  LEA R10, P0, R16, UR6, 0x2 ;  /* 0x00000006100a7c11 */ /* 0x002fe2000f8010ff */
[----:B0-----:R-:W-:-:S04]  /*0290*/  IMAD.WIDE R2, R7, 0x4, R2 ;  /* 0x0000000407027825 */ /* 0x001fc800078e0202 */
[----:B--2---:R-:W-:Y:S01]  /*02a0*/  FADD R9, R12, -R11 ;  /* 0x8000000b0c097221 */ /* 0x004fe20000000000 */
[----:B------:R-:W-:-:S03]  /*02b0*/  LEA.HI.X R11, R16, UR7, R17, 0x2, P0 ;  /* 0x00000007100b7c11 */ /* 0x000fc600080f1411 */
[----:B---3--:R-:W-:Y:S01]  /*02c0*/  FFMA R15, -R0, R9, R15 ;  /* 0x00000009000f7223 */ /* 0x008fe2000000010f */
[----:B------:R-:W-:-:S04]  /*02d0*/  LEA.HI.X R9, R14, UR7, R19, 0x2, P1 ;  /* 0x000000070e097c11 */ /* 0x000fc800088f1413 */
[----:B------:R-:W-:Y:S04]  /*02e0*/  STG.E desc[UR4][R4.64+0x4], R15 ;  /* 0x0000040f04007986 */ /* 0x000fe8000c101904 */
[----:B------:R-:W2:Y:S04]  /*02f0*/  LDG.E R10, desc[UR4][R10.64+0x4] ;  /* 0x000004040a0a7981 */ /* 0x000ea8000c1e1900 */
[----:B------:R-:W2:Y:S04]  /*0300*/  LDG.E R9, desc[UR4][R8.64+0x4] ;  /* 0x0000040408097981 */ /* 0x000ea8000c1e1900 */
[----:B------:R-:W3:Y:S01]  /*0310*/  LDG.E R13, desc[UR4][R2.64+0x4] ;  /* 0x00000404020d7981 */ /* 0x000ee2000c1e1900 */
[----:B--2---:R-:W-:-:S04]  /*0320*/  FADD R7, R10, -R9 ;  /* 0x800000090a077221 */ /* 0x004fc80000000000 */
[----:B---3--:R-:W-:-:S05]  /*0330*/  FFMA R7, -R0, R7, R13 ;  /* 0x0000000700077223 */ /* 0x008fca000000010d */
[----:B------:R-:W-:Y:S01]  /*0340*/  STG.E desc[UR4][R2.64+0x4], R7 ;  /* 0x0000040702007986 */ /* 0x000fe2000c101904 */
[----:B------:R-:W-:Y:S05]  /*0350*/  EXIT ;  /* 0x000000000000794d */ /* 0x000fea0003800000 */
.L_x_0:
[----:B------:R-:W-:-:S00]  /*0360*/  BRA `(.L_x_0) ;  /* 0xfffffffc00fc7947 */ /* 0x000fc0000383ffff */
[----:B------:R-:W-:-:S00]  /*0370*/  NOP ;  /* 0x0000000000007918 */ /* 0x000fc00000000000 */
        /* <DEDUP_REMOVED lines=8> */
.L_x_44:


//--------------------- .text._Z13cuda_project0iPfS_PKfS1_ --------------------------
	.section	.text._Z13cuda_project0iPfS_PKfS1_,"ax",@progbits
	.align	128
        .global         _Z13cuda_project0iPfS_PKfS1_
        .type           _Z13cuda_project0iPfS_PKfS1_,@function
        .size           _Z13cuda_project0iPfS_PKfS1_,(.L_x_42 - _Z13cuda_project0iPfS_PKfS1_)
        .other          _Z13cuda_project0iPfS_PKfS1_,@"STO_CUDA_ENTRY STV_DEFAULT"
_Z13cuda_project0iPfS_PKfS1_:
.text._Z13cuda_project0iPfS_PKfS1_:
        /* <DEDUP_REMOVED lines=13> */
[----:B------:R-:W0:Y:S01]  /*00d0*/  LDCU.64 UR6, c[0x0][0x398] ;  /* 0x00007300ff0677ac */ /* 0x000e220008000a00 */
[----:B------:R-:W1:Y:S01]  /*00e0*/  LDC.64 R8, c[0x0][0x398] ;  /* 0x0000e600ff087b82 */ /* 0x000e620000000a00 */
[----:B------:R-:W-:Y:S01]  /*00f0*/  VIADD R5, R0, 0x2 ;  /* 0x0000000200057836 */ /* 0x000fe20000000000 */
[----:B------:R-:W-:Y:S01]  /*0100*/  SHF.R.S32.HI R11, RZ, 0x1f, R3 ;  /* 0x0000001fff0b7819 */ /* 0x000fe20000011403 */
[----:B------:R-:W2:Y:S02]  /*0110*/  LDCU.64 UR8, c[0x0][0x3a0] ;  /* 0x00007400ff0877ac */ /* 0x000ea40008000a00 */
[----:B------:R-:W-:Y:S01]  /*0120*/  IMAD R2, R2, R5, R5 ;  /* 0x0000000502027224 */ /* 0x000fe200078e0205 */
[----:B------:R-:W3:Y:S03]  /*0130*/  LDCU.64 UR4, c[0x0][0x358] ;  /* 0x00006b00ff0477ac */ /* 0x000ee60008000a00 */
[----:B------:R-:W-:Y:S01]  /*0140*/  IMAD.IADD R6, R5, 0x1, R2 ;  /* 0x0000000105067824 */ /* 0x000fe200078e0202 */
[----:B------:R-:W-:-:S03]  /*0150*/  IADD3 R13, P0, PT, R3, R2, RZ ;  /* 0x00000002030d7210 */ /* 0x000fc60007f1e0ff */
[----:B------:R-:W-:Y:S01]  /*0160*/  IMAD R10, R5, -0x2, R6 ;  /* 0xfffffffe050a7824 */ /* 0x000fe200078e0206 */
[C---:B------:R-:W-:Y:S02]  /*0170*/  IADD3 R7, P1, PT, R3.reuse, R6, RZ ;  /* 0x0000000603077210 */ /* 0x040fe40007f3e0ff */
[-C--:B------:R-:W-:Y:S01]  /*0180*/  LEA.HI.X.SX32 R14, R2, R11.reuse, 0x1, P0 ;  /* 0x0000000b020e7211 */ /* 0x080fe200000f0eff */
[----:B------:R-:W-:Y:S01]  /*0190*/  IMAD.IADD R2, R3, 0x1, R2 ;  /* 0x0000000103027824 */ /* 0x000fe200078e0202 */
[----:B0-----:R-:W-:Y:S02]  /*01a0*/  LEA R4, P0, R13, UR6, 0x2 ;  /* 0x000000060d047c11 */ /* 0x001fe4000f8010ff */
[----:B------:R-:W-:Y:S02]  /*01b0*/  LEA.HI.X.SX32 R12, R6, R11, 0x1, P1 ;  /* 0x0000000b060c7211 */ /* 0x000fe400008f0eff */
[----:B--2---:R-:W-:Y:S02]  /*01c0*/  LEA R6, P1, R7, UR8, 0x2 ;  /* 0x0000000807067c11 */ /* 0x004fe4000f8210ff */
[----:B------:R-:W-:Y:S01]  /*01d0*/  LEA.HI.X R5, R13, UR7, R14, 0x2, P0 ;  /* 0x000000070d057c11 */ /* 0x000fe200080f140e */
[----:B-1----:R-:W-:Y:S01]  /*01e0*/  IMAD.WIDE R8, R2, 0x4, R8 ;  /* 0x0000000402087825 */ /* 0x002fe200078e0208 */
[----:B------:R-:W-:-:S02]  /*01f0*/  IADD3 R3, P0, PT, R3, R10, RZ ;  /* 0x0000000a03037210 */ /* 0x000fc40007f1e0ff */
[----:B------:R-:W-:Y:S01]  /*0200*/  LEA.HI.X R7, R7, UR9, R12, 0x2, P1 ;  /* 0x0000000907077c11 */ /* 0x000fe200088f140c */
[----:B---3--:R-:W2:Y:S01]  /*0210*/  LDG.E R4, desc[UR4][R4.64+0x8] ;  /* 0x0000080404047981 */ /* 0x008ea2000c1e1900 */
[----:B------:R-:W-:Y:S02]  /*0220*/  LEA.HI.X.SX32 R12, R10, R11, 0x1, P0 ;  /* 0x0000000b0a0c7211 */ /* 0x000fe400000f0eff */
[C---:B------:R-:W-:Y:S01]  /*0230*/  LEA R10, P0, R3.reuse, UR8, 0x2 ;  /* 0x00000008030a7c11 */ /* 0x040fe2000f8010ff */
[----:B------:R-:W2:Y:S03]  /*0240*/  LDG.E R9, desc[UR4][R8.64] ;  /* 0x0000000408097981 */ /* 0x000ea6000c1e1900 */
[----:B------:R-:W-:Y:S01]  /*0250*/  LEA.HI.X R11, R3, UR9, R12, 0x2, P0 ;  /* 0x00000009030b7c11 */ /* 0x000fe200080f140c */
[----:B------:R-:W3:Y:S05]  /*0260*/  LDG.E R7, desc[UR4][R6.64+0x4] ;  /* 0x0000040406077981 */ /* 0x000eea000c1e1900 */
[----:B------:R-:W4:Y:S01]  /*0270*/  LDG.E R11, desc[UR4][R10.64+0x4] ;  /* 0x000004040a0b7981 */ /* 0x000f22000c1e1900 */
[----:B------:R-:W-:-:S04]  /*0280*/  I2FP.F32.U32 R3, R0 ;  /* 0x0000000000037245 */ /* 0x000fc80000201000 */
[----:B------:R-:W0:Y:S01]  /*0290*/  MUFU.RCP R12, R3 ;  /* 0x00000003000c7308 */ /* 0x000e220000001000 */
[----:B------:R-:W-:Y:S01]  /*02a0*/  BSSY.RECONVERGENT B0, `(.L_x_1) ;  /* 0x000000f000007945 */ /* 0x000fe20003800200 */
[----:B0-----:R-:W-:-:S04]  /*02b0*/  FFMA R13, -R3, R12, 1 ;  /* 0x3f800000030d7423 */ /* 0x001fc8000000010c */
[----:B------:R-:W-:Y:S01]  /*02c0*/  FFMA R13, R12, R13, R12 ;  /* 0x0000000d0c0d7223 */ /* 0x000fe2000000000c */
[----:B--2---:R-:W-:-:S04]  /*02d0*/  FADD R0, R4, -R9 ;  /* 0x8000000904007221 */ /* 0x004fc80000000000 */
[----:B---3--:R-:W-:-:S04]  /*02e0*/  FADD R0, R0, R7 ;  /* 0x0000000700007221 */ /* 0x008fc80000000000 */
[----:B----4-:R-:W-:-:S04]  /*02f0*/  FADD R0, R0, -R11 ;  /* 0x8000000b00007221 */ /* 0x010fc80000000000 */
[----:B------:R-:W-:-:S04]  /*0300*/  FMUL R0, R0, -0.5 ;  /* 0xbf00000000007820 */ /* 0x000fc80000400000 */
[----:B------:R-:W0:Y:S01]  /*0310*/  FCHK P0, R0, R3 ;  /* 0x0000000300007302 */ /* 0x000e220000000000 */
[----:B------:R-:W-:-:S04]  /*0320*/  FFMA R4, R0, R13, RZ ;  /* 0x0000000d00047223 */ /* 0x000fc800000000ff */
[----:B------:R-:W-:-:S04]  /*0330*/  FFMA R5, -R3, R4, R0 ;  /* 0x0000000403057223 */ /* 0x000fc80000000100 */
[----:B------:R-:W-:Y:S01]  /*0340*/  FFMA R13, R13, R5, R4 ;  /* 0x000000050d0d7223 */ /* 0x000fe20000000004 */
[----:B0-----:R-:W-:Y:S06]  /*0350*/  @!P0 BRA `(.L_x_2) ;  /* 0x00000000000c8947 */ /* 0x001fec0003800000 */
[----:B------:R-:W-:-:S07]  /*0360*/  MOV R4, 0x380 ;  /* 0x0000038000047802 */ /* 0x000fce0000000f00 */
[----:B------:R-:W-:Y:S05]  /*0370*/  CALL.REL.NOINC `($__internal_0_$__cuda_sm3x_div_rn_noftz_f32_slowpath) ;  /* 0x0000000000247944 */ /* 0x000fea0003c00000 */
[----:B------:R-:W-:-:S07]  /*0380*/  IMAD.MOV.U32 R13, RZ, RZ, R0 ;  /* 0x000000ffff0d7224 */ /* 0x000fce00078e0000 */
.L_x_2:
[----:B------:R-:W-:Y:S05]  /*0390*/  BSYNC.RECONVERGENT B0 ;  /* 0x0000000000007941 */ /* 0x000fea0003800200 */
.L_x_1:
[----:B------:R-:W0:Y:S08]  /*03a0*/  LDC.64 R4, c[0x0][0x388] ;  /* 0x0000e200ff047b82 */ /* 0x000e300000000a00 */
[----:B------:R-:W1:Y:S01]  /*03b0*/  LDC.64 R6, c[0x0][0x390] ;  /* 0x0000e400ff067b82 */ /* 0x000e620000000a00 */
[----:B0-----:R-:W-:-:S05]  /*03c0*/  IMAD.WIDE R4, R2, 0x4, R4 ;  /* 0x0000000402047825 */ /* 0x001fca00078e0204 */
[----:B------:R-:W-:Y:S01]  /*03d0*/  STG.E desc[UR4][R4.64+0x4], R13 ;  /* 0x0000040d04007986 */ /* 0x000fe2000c101904 */
[----:B-1----:R-:W-:-:S05]  /*03e0*/  IMAD.WIDE R2, R2, 0x4, R6 ;  /* 0x0000000402027825 */ /* 0x002fca00078e0206 */
[----:B------:R-:W-:Y:S01]  /*03f0*/  STG.E desc[UR4][R2.64+0x4], RZ ;  /* 0x000004ff02007986 */ /* 0x000fe2000c101904 */
[----:B------:R-:W-:Y:S05]  /*0400*/  EXIT ;  /* 0x000000000000794d */ /* 0x000fea0003800000 */
        .weak           $__internal_0_$__cuda_sm3x_div_rn_noftz_f32_slowpath
        .type           $__internal_0_$__cuda_sm3x_div_rn_noftz_f32_slowpath,@function
        .size           $__internal_0_$__cuda_sm3x_div_rn_noftz_f32_slowpath,(.L_x_42 - $__internal_0_$__cuda_sm3x_div_rn_noftz_f32_slowpath)
$__internal_0_$__cuda_sm3x_div_rn_noftz_f32_slowpath:
[--C-:B------:R-:W-:Y:S01]  /*0410*/  SHF.R.U32.HI R6, RZ, 0x17, R3.reuse ;  /* 0x00000017ff067819 */ /* 0x100fe20000011603 */
[----:B------:R-:W-:Y:S01]  /*0420*/  BSSY.RECONVERGENT B1, `(.L_x_3) ;  /* 0x0000064000017945 */ /* 0x000fe20003800200 */
[--C-:B------:R-:W-:Y:S01]  /*0430*/  SHF.R.U32.HI R5, RZ, 0x17, R0.reuse ;  /* 0x00000017ff057819 */ /* 0x100fe20000011600 */
[----:B------:R-:W-:Y:S01]  /*0440*/  IMAD.MOV.U32 R7, RZ, RZ, R0 ;  /* 0x000000ffff077224 */ /* 0x000fe200078e0000 */
[----:B------:R-:W-:Y:S01]  /*0450*/  LOP3.LUT R6, R6, 0xff, RZ, 0xc0, !PT ;  /* 0x000000ff06067812 */ /* 0x000fe200078ec0ff */
[----:B------:R-:W-:Y:S01]  /*0460*/  IMAD.MOV.U32 R8, RZ, RZ, R3 ;  /* 0x000000ffff087224 */ /* 0x000fe200078e0003 */
[----:B------:R-:W-:-:S03]  /*0470*/  LOP3.LUT R5, R5, 0xff, RZ, 0xc0, !PT ;  /* 0x000000ff05057812 */ /* 0x000fc600078ec0ff */
[----:B------:R-:W-:Y:S02]  /*0480*/  VIADD R11, R6, 0xffffffff ;  /* 0xffffffff060b7836 */ /* 0x000fe40000000000 */
[----:B------:R-:W-:-:S03]  /*0490*/  VIADD R10, R5, 0xffffffff ;  /* 0xffffffff050a7836 */ /* 0x000fc60000000000 */
[----:B------:R-:W-:-:S04]  /*04a0*/  ISETP.GT.U32.AND P0, PT, R11, 0xfd, PT ;  /* 0x000000fd0b00780c */ /* 0x000fc80003f04070 */
[----:B------:R-:W-:-:S13]  /*04b0*/  ISETP.GT.U32.OR P0, PT, R10, 0xfd, P0 ;  /* 0x000000fd0a00780c */ /* 0x000fda0000704470 */
[----:B------:R-:W-:Y:S01]  /*04c0*/  @!P0 IMAD.MOV.U32 R9, RZ, RZ, RZ ;  /* 0x000000ffff098224 */ /* 0x000fe200078e00ff */
[----:B------:R-:W-:Y:S06]  /*04d0*/  @!P0 BRA `(.L_x_4) ;  /* 0x00000000005c8947 */ /* 0x000fec0003800000 */
[----:B------:R-:W-:Y:S02]  /*04e0*/  FSETP.GTU.FTZ.AND P0, PT, |R0|, +INF , PT ;  /* 0x7f8000000000780b */ /* 0x000fe40003f1c200 */
[----:B------:R-:W-:-:S04]  /*04f0*/  FSETP.GTU.FTZ.AND P1, PT, |R3|, +INF , PT ;  /* 0x7f8000000300780b */ /* 0x000fc80003f3c200 */
[----:B------:R-:W-:-:S13]  /*0500*/  PLOP3.LUT P0, PT, P0, P1, PT, 0xf8, 0x8f ;  /* 0x00000000008f781c */ /* 0x000fda0000703f70 */
[----:B------:R-:W-:Y:S05]  /*0510*/  @P0 BRA `(.L_x_5) ;  /* 0x00000004004c0947 */ /* 0x000fea0003800000 */
[----:B------:R-:W-:-:S13]  /*0520*/  LOP3.LUT P0, RZ, R8, 0x7fffffff, R7, 0xc8, !PT ;  /* 0x7fffffff08ff7812 */ /* 0x000fda000780c807 */
[----:B------:R-:W-:Y:S05]  /*0530*/  @!P0 BRA `(.L_x_6) ;  /* 0x00000004003c8947 */ /* 0x000fea0003800000 */
[C---:B------:R-:W-:Y:S02]  /*0540*/  FSETP.NEU.FTZ.AND P2, PT, |R0|.reuse, +INF , PT ;  /* 0x7f8000000000780b */ /* 0x040fe40003f5d200 */
[----:B------:R-:W-:Y:S02]  /*0550*/  FSETP.NEU.FTZ.AND P1, PT, |R3|, +INF , PT ;  /* 0x7f8000000300780b */ /* 0x000fe40003f3d200 */
[----:B------:R-:W-:-:S11]  /*0560*/  FSETP.NEU.FTZ.AND P0, PT, |R0|, +INF , PT ;  /* 0x7f8000000000780b */ /* 0x000fd60003f1d200 */
[----:B------:R-:W-:Y:S05]  /*0570*/  @!P1 BRA !P2, `(.L_x_6) ;  /* 0x00000004002c9947 */ /* 0x000fea0005000000 */
[----:B------:R-:W-:-:S04]  /*0580*/  LOP3.LUT P2, RZ, R7, 0x7fffffff, RZ, 0xc0, !PT ;  /* 0x7fffffff07ff7812 */ /* 0x000fc8000784c0ff */
[----:B------:R-:W-:-:S13]  /*0590*/  PLOP3.LUT P1, PT, P1, P2, PT, 0x2f, 0xf2 ;  /* 0x0000000000f2781c */ /* 0x000fda0000f24577 */
[----:B------:R-:W-:Y:S05]  /*05a0*/  @P1 BRA `(.L_x_7) ;  /* 0x0000000400181947 */ /* 0x000fea0003800000 */
[----:B------:R-:W-:-:S04]  /*05b0*/  LOP3.LUT P1, RZ, R8, 0x7fffffff, RZ, 0xc0, !PT ;  /* 0x7fffffff08ff7812 */ /* 0x000fc8000782c0ff */
[----:B------:R-:W-:-:S13]  /*05c0*/  PLOP3.LUT P0, PT, P0, P1, PT, 0x2f, 0xf2 ;  /* 0x0000000000f2781c */ /* 0x000fda0000702577 */
[----:B------:R-:W-:Y:S05]  /*05d0*/  @P0 BRA `(.L_x_8) ;  /* 0x0000000400000947 */ /* 0x000fea0003800000 */
[----:B------:R-:W-:Y:S02]  /*05e0*/  ISETP.GE.AND P0, PT, R10, RZ, PT ;  /* 0x000000ff0a00720c */ /* 0x000fe40003f06270 */
[----:B------:R-:W-:-:S11]  /*05f0*/  ISETP.GE.AND P1, PT, R11, RZ, PT ;  /* 0x000000ff0b00720c */ /* 0x000fd60003f26270 */
[----:B------:R-:W-:Y:S02]  /*0600*/  @P0 IMAD.MOV.U32 R9, RZ, RZ, RZ ;  /* 0x000000ffff090224 */ /* 0x000fe400078e00ff */
[----:B------:R-:W-:Y:S01]  /*0610*/  @!P0 FFMA R7, R0, 1.84467440737095516160e+19, RZ ;  /* 0x5f80000000078823 */ /* 0x000fe200000000ff */
[----:B------:R-:W-:Y:S02]  /*0620*/  @!P0 IMAD.MOV.U32 R9, RZ, RZ, -0x40 ;  /* 0xffffffc0ff098424 */ /* 0x000fe400078e00ff */
[----:B------:R-:W-:Y:S02]  /*0630*/  @!P1 FFMA R8, R3, 1.84467440737095516160e+19, RZ ;  /* 0x5f80000003089823 */ /* 0x000fe400000000ff */
[----:B------:R-:W-:-:S07]  /*0640*/  @!P1 VIADD R9, R9, 0x40 ;  /* 0x0000004009099836 */ /* 0x000fce0000000000 */
.L_x_4:
[----:B------:R-:W-:Y:S01]  /*0650*/  LEA R3, R6, 0xc0800000, 0x17 ;  /* 0xc080000006037811 */ /* 0x000fe200078eb8ff */
[----:B------:R-:W-:Y:S01]  /*0660*/  VIADD R5, R5, 0xffffff81 ;  /* 0xffffff8105057836 */ /* 0x000fe20000000000 */
[----:B------:R-:W-:Y:S03]  /*0670*/  BSSY.RECONVERGENT B2, `(.L_x_9) ;  /* 0x0000035000027945 */ /* 0x000fe60003800200 */
[----:B------:R-:W-:Y:S01]  /*0680*/  IMAD.IADD R3, R8, 0x1, -R3 ;  /* 0x0000000108037824 */ /* 0x000fe200078e0a03 */
[C---:B------:R-:W-:Y:S01]  /*0690*/  IADD3 R6, PT, PT, R5.reuse, 0x7f, -R6 ;  /* 0x0000007f05067810 */ /* 0x040fe20007ffe806 */
[----:B------:R-:W-:Y:S02]  /*06a0*/  IMAD R0, R5, -0x800000, R7 ;  /* 0xff80000005007824 */ /* 0x000fe400078e0207 */
[----:B------:R-:W0:Y:S01]  /*06b0*/  MUFU.RCP R8, R3 ;  /* 0x0000000300087308 */ /* 0x000e220000001000 */
[----:B------:R-:W-:Y:S01]  /*06c0*/  FADD.FTZ R11, -R3, -RZ ;  /* 0x800000ff030b7221 */ /* 0x000fe20000010100 */
[----:B------:R-:W-:-:S03]  /*06d0*/  IMAD.IADD R6, R6, 0x1, R9 ;  /* 0x0000000106067824 */ /* 0x000fc600078e0209 */
[----:B0-----:R-:W-:-:S04]  /*06e0*/  FFMA R13, R8, R11, 1 ;  /* 0x3f800000080d7423 */ /* 0x001fc8000000000b */
[----:B------:R-:W-:-:S04]  /*06f0*/  FFMA R10, R8, R13, R8 ;  /* 0x0000000d080a7223 */ /* 0x000fc80000000008 */
[----:B------:R-:W-:-:S04]  /*0700*/  FFMA R7, R0, R10, RZ ;  /* 0x0000000a00077223 */ /* 0x000fc800000000ff */
[----:B------:R-:W-:-:S04]  /*0710*/  FFMA R8, R11, R7, R0 ;  /* 0x000000070b087223 */ /* 0x000fc80000000000 */
[----:B------:R-:W-:-:S04]  /*0720*/  FFMA R7, R10, R8, R7 ;  /* 0x000000080a077223 */ /* 0x000fc80000000007 */
[----:B------:R-:W-:-:S04]  /*0730*/  FFMA R8, R11, R7, R0 ;  /* 0x000000070b087223 */ /* 0x000fc80000000000 */
[----:B------:R-:W-:-:S05]  /*0740*/  FFMA R0, R10, R8, R7 ;  /* 0x000000080a007223 */ /* 0x000fca0000000007 */
[----:B------:R-:W-:-:S04]  /*0750*/  SHF.R.U32.HI R3, RZ, 0x17, R0 ;  /* 0x00000017ff037819 */ /* 0x000fc80000011600 */
[----:B------:R-:W-:-:S05]  /*0760*/  LOP3.LUT R3, R3, 0xff, RZ, 0xc0, !PT ;  /* 0x000000ff03037812 */ /* 0x000fca00078ec0ff */
[----:B------:R-:W-:-:S04]  /*0770*/  IMAD.IADD R9, R3, 0x1, R6 ;  /* 0x0000000103097824 */ /* 0x000fc800078e0206 */
[----:B------:R-:W-:-:S05]  /*0780*/  VIADD R3, R9, 0xffffffff ;  /* 0xffffffff09037836 */ /* 0x000fca0000000000 */
[----:B------:R-:W-:-:S13]  /*0790*/  ISETP.GE.U32.AND P0, PT, R3, 0xfe, PT ;  /* 0x000000fe0300780c */ /* 0x000fda0003f06070 */
[----:B------:R-:W-:Y:S05]  /*07a0*/  @!P0 BRA `(.L_x_10) ;  /* 0x0000000000808947 */ /* 0x000fea0003800000 */
[----:B------:R-:W-:-:S13]  /*07b0*/  ISETP.GT.AND P0, PT, R9, 0xfe, PT ;  /* 0x000000fe0900780c */ /* 0x000fda0003f04270 */
[----:B------:R-:W-:Y:S05]  /*07c0*/  @P0 BRA `(.L_x_11) ;  /* 0x00000000006c0947 */ /* 0x000fea0003800000 */
[----:B------:R-:W-:-:S13]  /*07d0*/  ISETP.GE.AND P0, PT, R9, 0x1, PT ;  /* 0x000000010900780c */ /* 0x000fda0003f06270 */
[----:B------:R-:W-:Y:S05]  /*07e0*/  @P0 BRA `(.L_x_12) ;  /* 0x0000000000740947 */ /* 0x000fea0003800000 */
[----:B------:R-:W-:Y:S02]  /*07f0*/  ISETP.GE.AND P0, PT, R9, -0x18, PT ;  /* 0xffffffe80900780c */ /* 0x000fe40003f06270 */
[----:B------:R-:W-:-:S11]  /*0800*/  LOP3.LUT R0, R0, 0x80000000, RZ, 0xc0, !PT ;  /* 0x8000000000007812 */ /* 0x000fd600078ec0ff */
[----:B------:R-:W-:Y:S05]  /*0810*/  @!P0 BRA `(.L_x_12) ;  /* 0x0000000000688947 */ /* 0x000fea0003800000 */
[CCC-:B------:R-:W-:Y:S01]  /*0820*/  FFMA.RZ R3, R10.reuse, R8.reuse, R7.reuse ;  /* 0x000000080a037223 */ /* 0x1c0fe2000000c007 */
[CCC-:B------:R-:W-:Y:S01]  /*0830*/  FFMA.RM R6, R10.reuse, R8.reuse, R7.reuse ;  /* 0x000000080a067223 */ /* 0x1c0fe20000004007 */
[C---:B------:R-:W-:Y:S02]  /*0840*/  ISETP.NE.AND P2, PT, R9.reuse, RZ, PT ;  /* 0x000000ff0900720c */ /* 0x040fe40003f45270 */
[----:B------:R-:W-:Y:S02]  /*0850*/  ISETP.NE.AND P1, PT, R9, RZ, PT ;  /* 0x000000ff0900720c */ /* 0x000fe40003f25270 */
[----:B------:R-:W-:Y:S01]  /*0860*/  LOP3.LUT R5, R3, 0x7fffff, RZ, 0xc0, !PT ;  /* 0x007fffff03057812 */ /* 0x000fe200078ec0ff */
[----:B------:R-:W-:Y:S01]  /*0870*/  FFMA.RP R3, R10, R8, R7 ;  /* 0x000000080a037223 */ /* 0x000fe20000008007 */
[----:B------:R-:W-:Y:S02]  /*0880*/  VIADD R8, R9, 0x20 ;  /* 0x0000002009087836 */ /* 0x000fe40000000000 */
[----:B------:R-:W-:Y:S01]  /*0890*/  LOP3.LUT R5, R5, 0x800000, RZ, 0xfc, !PT ;  /* 0x0080000005057812 */ /* 0x000fe200078efcff */
[----:B------:R-:W-:Y:S01]  /*08a0*/  IMAD.MOV R7, RZ, RZ, -R9 ;  /* 0x000000ffff077224 */ /* 0x000fe200078e0a09 */
[----:B------:R-:W-:-:S02]  /*08b0*/  FSETP.NEU.FTZ.AND P0, PT, R3, R6, PT ;  /* 0x000000060300720b */ /* 0x000fc40003f1d000 */
[----:B------:R-:W-:Y:S02]  /*08c0*/  SHF.L.U32 R8, R5, R8, RZ ;  /* 0x0000000805087219 */ /* 0x000fe400000006ff */
[----:B------:R-:W-:Y:S02]  /*08d0*/  SEL R6, R7, RZ, P2 ;  /* 0x000000ff07067207 */ /* 0x000fe40001000000 */
[----:B------:R-:W-:Y:S02]  /*08e0*/  ISETP.NE.AND P1, PT, R8, RZ, P1 ;  /* 0x000000ff0800720c */ /* 0x000fe40000f25270 */
[----:B------:R-:W-:Y:S02]  /*08f0*/  SHF.R.U32.HI R6, RZ, R6, R5 ;  /* 0x00000006ff067219 */ /* 0x000fe40000011605 */
[----:B------:R-:W-:Y:S02]  /*0900*/  PLOP3.LUT P0, PT, P0, P1, PT, 0xf8, 0x8f ;  /* 0x00000000008f781c */ /* 0x000fe40000703f70 */
[----:B------:R-:W-:-:S02]  /*0910*/  SHF.R.U32.HI R8, RZ, 0x1, R6 ;  /* 0x00000001ff087819 */ /* 0x000fc40000011606 */
[----:B------:R-:W-:-:S04]  /*0920*/  SEL R3, RZ, 0x1, !P0 ;  /* 0x00000001ff037807 */ /* 0x000fc80004000000 */
[----:B------:R-:W-:-:S04]  /*0930*/  LOP3.LUT R3, R3, 0x1, R8, 0xf8, !PT ;  /* 0x0000000103037812 */ /* 0x000fc800078ef808 */
[----:B------:R-:W-:-:S05]  /*0940*/  LOP3.LUT R3, R3, R6, RZ, 0xc0, !PT ;  /* 0x0000000603037212 */ /* 0x000fca00078ec0ff */
[----:B------:R-:W-:-:S05]  /*0950*/  IMAD.IADD R3, R8, 0x1, R3 ;  /* 0x0000000108037824 */ /* 0x000fca00078e0203 */
[----:B------:R-:W-:Y:S01]  /*0960*/  LOP3.LUT R0, R3, R0, RZ, 0xfc, !PT ;  /* 0x0000000003007212 */ /* 0x000fe200078efcff */
[----:B------:R-:W-:Y:S06]  /*0970*/  BRA `(.L_x_12) ;  /* 0x0000000000107947 */ /* 0x000fec0003800000 */
.L_x_11:
[----:B------:R-:W-:-:S04]  /*0980*/  LOP3.LUT R0, R0, 0x80000000, RZ, 0xc0, !PT ;  /* 0x8000000000007812 */ /* 0x000fc800078ec0ff */
[----:B------:R-:W-:Y:S01]  /*0990*/  LOP3.LUT R0, R0, 0x7f800000, RZ, 0xfc, !PT ;  /* 0x7f80000000007812 */ /* 0x000fe200078efcff */
[----:B------:R-:W-:Y:S06]  /*09a0*/  BRA `(.L_x_12) ;  /* 0x0000000000047947 */ /* 0x000fec0003800000 */
.L_x_10:
[----:B------:R-:W-:-:S07]  /*09b0*/  IMAD R0, R6, 0x800000, R0 ;  /* 0x0080000006007824 */ /* 0x000fce00078e0200 */
.L_x_12:
[----:B------:R-:W-:Y:S05]  /*09c0*/  BSYNC.RECONVERGENT B2 ;  /* 0x0000000000027941 */ /* 0x000fea0003800200 */
.L_x_9:
[----:B------:R-:W-:Y:S05]  /*09d0*/  BRA `(.L_x_13) ;  /* 0x0000000000207947 */ /* 0x000fea0003800000 */
.L_x_8:
[----:B------:R-:W-:-:S04]  /*09e0*/  LOP3.LUT R0, R8, 0x80000000, R7, 0x48, !PT ;  /* 0x8000000008007812 */ /* 0x000fc800078e4807 */
[----:B------:R-:W-:Y:S01]  /*09f0*/  LOP3.LUT R0, R0, 0x7f800000, RZ, 0xfc, !PT ;  /* 0x7f80000000007812 */ /* 0x000fe200078efcff */
[----:B------:R-:W-:Y:S06]  /*0a00*/  BRA `(.L_x_13) ;  /* 0x0000000000147947 */ /* 0x000fec0003800000 */
.L_x_7:
[----:B------:R-:W-:Y:S01]  /*0a10*/  LOP3.LUT R0, R8, 0x80000000, R7, 0x48, !PT ;  /* 0x8000000008007812 */ /* 0x000fe200078e4807 */
[----:B------:R-:W-:Y:S06]  /*0a20*/  BRA `(.L_x_13) ;  /* 0x00000000000c7947 */ /* 0x000fec0003800000 */
.L_x_6:
[----:B------:R-:W0:Y:S01]  /*0a30*/  MUFU.RSQ R0, -QNAN ;  /* 0xffc0000000007908 */ /* 0x000e220000001400 */
[----:B------:R-:W-:Y:S05]  /*0a40*/  BRA `(.L_x_13) ;  /* 0x0000000000047947 */ /* 0x000fea0003800000 */
.L_x_5:
[----:B------:R-:W-:-:S07]  /*0a50*/  FADD.FTZ R0, R0, R3 ;  /* 0x0000000300007221 */ /* 0x000fce0000010000 */
.L_x_13:
[----:B------:R-:W-:Y:S05]  /*0a60*/  BSYNC.RECONVERGENT B1 ;  /* 0x0000000000017941 */ /* 0x000fea0003800200 */
.L_x_3:
[----:B------:R-:W-:-:S04]  /*0a70*/  IMAD.MOV.U32 R5, RZ, RZ, 0x0 ;  /* 0x00000000ff057424 */ /* 0x000fc800078e00ff */
[----:B0-----:R-:W-:Y:S05]  /*0a80*/  RET.REL.NODEC R4 `(_Z13cuda_project0iPfS_PKfS1_) ;  /* 0xfffffff4045c7950 */ /* 0x001fea0003c3ffff */
.L_x_14:
        /* <DEDUP_REMOVED lines=15> */
.L_x_42:


//--------------------- .text._Z11cuda_advectiiPfPKfS1_S1_f --------------------------
	.section	.text._Z11cuda_advectiiPfPKfS1_S1_f,"ax",@progbits
	.align	128
        .global         _Z11cuda_advectiiPfPKfS1_S1_f
        .type           _Z11cuda_advectiiPfPKfS1_S1_f,@function
        .size           _Z11cuda_advectiiPfPKfS1_S1_f,(.L_x_46 - _Z11cuda_advectiiPfPKfS1_S1_f)
        .other          _Z11cuda_advectiiPfPKfS1_S1_f,@"STO_CUDA_ENTRY STV_DEFAULT"
_Z11cuda_advectiiPfPKfS1_S1_f:
.text._Z11cuda_advectiiPfPKfS1_S1_f:
[----:B------:R-:W-:Y:S01]  /*0000*/  LDC R1, c[0x0][0x37c] ;  /* 0x0000df00ff017b82 */ /* 0x000fe20000000800 */
[----:B------:R-:W0:Y:S07]  /*0010*/  S2R R8, SR_TID.X ;  /* 0x0000000000087919 */ /* 0x000e2e0000002100 */
[----:B------:R-:W0:Y:S01]  /*0020*/  LDC R3, c[0x0][0x360] ;  /* 0x0000d800ff037b82 */ /* 0x000e220000000800 */
[----:B------:R-:W1:Y:S07]  /*0030*/  S2R R9, SR_TID.Y ;  /* 0x0000000000097919 */ /* 0x000e6e0000002200 */
[----:B------:R-:W0:Y:S08]  /*0040*/  S2UR UR4, SR_CTAID.X ;  /* 0x00000000000479c3 */ /* 0x000e300000002500 */
        /* <DEDUP_REMOVED lines=8> */
[----:B------:R-:W-:Y:S01]  /*00d0*/  VIADD R3, R13, 0x2 ;  /* 0x000000020d037836 */ /* 0x000fe20000000000 */
[----:B------:R-:W0:Y:S01]  /*00e0*/  LDCU.64 UR6, c[0x0][0x398] ;  /* 0x00007300ff0677ac */ /* 0x000e220008000a00 */
[----:B------:R-:W-:Y:S02]  /*00f0*/  SHF.R.S32.HI R0, RZ, 0x1f, R8 ;  /* 0x0000001fff007819 */ /* 0x000fe40000011408 */
[----:B------:R-:W-:Y:S01]  /*0100*/  IMAD R5, R9, R3, R3 ;  /* 0x0000000309057224 */ /* 0x000fe200078e0203 */
[----:B------:R-:W1:Y:S04]  /*0110*/  LDCU.64 UR8, c[0x0][0x3a0] ;  /* 0x00007400ff0877ac */ /* 0x000e680008000a00 */
[----:B------:R-:W-:Y:S01]  /*0120*/  IADD3 R4, P0, PT, R8, R5, RZ ;  /* 0x0000000508047210 */ /* 0x000fe20007f1e0ff */
[----:B------:R-:W2:Y:S03]  /*0130*/  LDCU.64 UR4, c[0x0][0x358] ;  /* 0x00006b00ff0477ac */ /* 0x000ea60008000a00 */
[----:B------:R-:W-:Y:S01]  /*0140*/  LEA.HI.X.SX32 R5, R5, R0, 0x1, P0 ;  /* 0x0000000005057211 */ /* 0x000fe200000f0eff */
[----:B------:R-:W-:-:S03]  /*0150*/  IMAD.SHL.U32 R2, R4, 0x4, RZ ;  /* 0x0000000404027824 */ /* 0x000fc600078e00ff */
[----:B------:R-:W-:Y:S02]  /*0160*/  SHF.L.U64.HI R0, R4, 0x2, R5 ;  /* 0x0000000204007819 */ /* 0x000fe40000010205 */
[C---:B0-----:R-:W-:Y:S01]  /*0170*/  IADD3 R4, P0, PT, R2.reuse, UR6, RZ ;  /* 0x0000000602047c10 */ /* 0x041fe2000ff1e0ff */
[----:B------:R-:W0:Y:S01]  /*0180*/  LDCU UR6, c[0x0][0x3a8] ;  /* 0x00007500ff0677ac */ /* 0x000e220008000800 */
[----:B-1----:R-:W-:Y:S02]  /*0190*/  IADD3 R6, P1, PT, R2, UR8, RZ ;  /* 0x0000000802067c10 */ /* 0x002fe4000ff3e0ff */
[C---:B------:R-:W-:Y:S02]  /*01a0*/  IADD3.X R5, PT, PT, R0.reuse, UR7, RZ, P0, !PT ;  /* 0x0000000700057c10 */ /* 0x040fe400087fe4ff */
[----:B------:R-:W-:-:S03]  /*01b0*/  IADD3.X R7, PT, PT, R0, UR9, RZ, P1, !PT ;  /* 0x0000000900077c10 */ /* 0x000fc60008ffe4ff */
[----:B--2---:R-:W2:Y:S04]  /*01c0*/  LDG.E R4, desc[UR4][R4.64+0x4] ;  /* 0x0000040404047981 */ /* 0x004ea8000c1e1900 */
[----:B------:R-:W3:Y:S01]  /*01d0*/  LDG.E R6, desc[UR4][R6.64+0x4] ;  /* 0x0000040406067981 */ /* 0x000ee2000c1e1900 */
[----:B------:R-:W-:Y:S01]  /*01e0*/  IADD3 R10, PT, PT, R8, 0x1, RZ ;  /* 0x00000001080a7810 */ /* 0x000fe20007ffe0ff */
[----:B------:R-:W-:Y:S01]  /*01f0*/  VIADD R9, R9, 0x1 ;  /* 0x0000000109097836 */ /* 0x000fe20000000000 */
[----:B------:R-:W-:Y:S02]  /*0200*/  I2FP.F32.S32 R8, R13 ;  /* 0x0000000d00087245 */ /* 0x000fe40000201400 */
[----:B------:R-:W-:Y:S02]  /*0210*/  I2FP.F32.S32 R11, R10 ;  /* 0x0000000a000b7245 */ /* 0x000fe40000201400 */
[----:B------:R-:W-:Y:S01]  /*0220*/  I2FP.F32.U32 R9, R9 ;  /* 0x0000000900097245 */ /* 0x000fe20000201000 */
[----:B0-----:R-:W-:Y:S01]  /*0230*/  FMUL R8, R8, UR6 ;  /* 0x0000000608087c20 */ /* 0x001fe20008400000 */
[----:B------:R-:W-:Y:S01]  /*0240*/  I2FP.F32.U32 R10, R13 ;  /* 0x0000000d000a7245 */ /* 0x000fe20000201000 */
[----:B------:R-:W0:Y:S04]  /*0250*/  LDCU.64 UR6, c[0x0][0x388] ;  /* 0x00007100ff0677ac */ /* 0x000e280008000a00 */
[----:B------:R-:W-:Y:S01]  /*0260*/  FADD R10, R10, 0.5 ;  /* 0x3f0000000a0a7421 */ /* 0x000fe20000000000 */
[----:B--2---:R-:W-:-:S02]  /*0270*/  FFMA R11, -R8, R4, R11 ;  /* 0x00000004080b7223 */ /* 0x004fc4000000010b */
[----:B------:R-:W1:Y:S01]  /*0280*/  LDC.64 R4, c[0x0][0x390] ;  /* 0x0000e400ff047b82 */ /* 0x000e620000000a00 */
[----:B---3--:R-:W-:Y:S02]  /*0290*/  FFMA R6, -R8, R6, R9 ;  /* 0x0000000608067223 */ /* 0x008fe40000000109 */
[----:B------:R-:W-:-:S03]  /*02a0*/  FMNMX R11, R11, 0.5, !PT ;  /* 0x3f0000000b0b7809 */ /* 0x000fc60007800000 */
[----:B------:R-:W-:Y:S02]  /*02b0*/  FMNMX R7, R6, 0.5, !PT ;  /* 0x3f00000006077809 */ /* 0x000fe40007800000 */
[----:B------:R-:W-:Y:S02]  /*02c0*/  FMNMX R11, R11, R10, PT ;  /* 0x0000000a0b0b7209 */ /* 0x000fe40003800000 */
[----:B------:R-:W-:Y:S02]  /*02d0*/  FMNMX R10, R10, R7, PT ;  /* 0x000000070a0a7209 */ /* 0x000fe40003800000 */
[----:B------:R-:W-:Y:S08]  /*02e0*/  F2I.FLOOR.NTZ R8, R11 ;  /* 0x0000000b00087305 */ /* 0x000ff00000207100 */
[----:B------:R-:W2:Y:S02]  /*02f0*/  F2I.FLOOR.NTZ R9, R10 ;  /* 0x0000000a00097305 */ /* 0x000ea40000207100 */
[----:B--2---:R-:W-:-:S04]  /*0300*/  IMAD R7, R3, R9, R8 ;  /* 0x0000000903077224 */ /* 0x004fc800078e0208 */
[----:B-1----:R-:W-:-:S05]  /*0310*/  IMAD.WIDE R4, R7, 0x4, R4 ;  /* 0x0000000407047825 */ /* 0x002fca00078e0204 */
[----:B------:R-:W2:Y:S01]  /*0320*/  LDG.E R14, desc[UR4][R4.64+0x4] ;  /* 0x00000404040e7981 */ /* 0x000ea2000c1e1900 */
[----:B------:R-:W-:-:S03]  /*0330*/  IMAD.WIDE R6, R3, 0x4, R4 ;  /* 0x0000000403067825 */ /* 0x000fc600078e0204 */
[----:B------:R-:W3:Y:S04]  /*0340*/  LDG.E R12, desc[UR4][R4.64] ;  /* 0x00000004040c7981 */ /* 0x000ee8000c1e1900 */
[----:B------:R-:W4:Y:S04]  /*0350*/  LDG.E R15, desc[UR4][R6.64+0x4] ;  /* 0x00000404060f7981 */ /* 0x000f28000c1e1900 */
[----:B------:R-:W5:Y:S01]  /*0360*/  LDG.E R13, desc[UR4][R6.64] ;  /* 0x00000004060d7981 */ /* 0x000f62000c1e1900 */
[----:B------:R-:W-:-:S05]  /*0370*/  I2FP.F32.S32 R9, R9 ;  /* 0x0000000900097245 */ /* 0x000fca0000201400 */
[----:B------:R-:W-:Y:S01]  /*0380*/  FADD R9, R10, -R9 ;  /* 0x800000090a097221 */ /* 0x000fe20000000000 */
[----:B------:R-:W-:-:S03]  /*0390*/  I2FP.F32.S32 R8, R8 ;  /* 0x0000000800087245 */ /* 0x000fc60000201400 */
[----:B------:R-:W-:Y:S02]  /*03a0*/  FADD R3, -R9, 1 ;  /* 0x3f80000009037421 */ /* 0x000fe40000000100 */
[----:B------:R-:W-:Y:S01]  /*03b0*/  FADD R8, R11, -R8 ;  /* 0x800000080b087221 */ /* 0x000fe20000000000 */
[----:B0-----:R-:W-:Y:S01]  /*03c0*/  IADD3 R2, P0, PT, R2, UR6, RZ ;  /* 0x0000000602027c10 */ /* 0x001fe2000ff1e0ff */
[C---:B--2---:R-:W-:Y:S01]  /*03d0*/  FMUL R14, R3.reuse, R14 ;  /* 0x0000000e030e7220 */ /* 0x044fe20000400000 */
[----:B---3--:R-:W-:-:S03]  /*03e0*/  FMUL R12, R3, R12 ;  /* 0x0000000c030c7220 */ /* 0x008fc60000400000 */
[----:B----4-:R-:W-:-:S04]  /*03f0*/  FFMA R15, R9, R15, R14 ;  /* 0x0000000f090f7223 */ /* 0x010fc8000000000e */
[C---:B------:R-:W-:Y:S01]  /*0400*/  FMUL R15, R8.reuse, R15 ;  /* 0x0000000f080f7220 */ /* 0x040fe20000400000 */
[----:B-----5:R-:W-:Y:S01]  /*0410*/  FFMA R13, R9, R13, R12 ;  /* 0x0000000d090d7223 */ /* 0x020fe2000000000c */
[----:B------:R-:W-:Y:S01]  /*0420*/  FADD R8, -R8, 1 ;  /* 0x3f80000008087421 */ /* 0x000fe20000000100 */
[----:B------:R-:W-:-:S03]  /*0430*/  IADD3.X R3, PT, PT, R0, UR7, RZ, P0, !PT ;  /* 0x0000000700037c10 */ /* 0x000fc600087fe4ff */
[----:B------:R-:W-:-:S05]  /*0440*/  FFMA R13, R8, R13, R15 ;  /* 0x0000000d080d7223 */ /* 0x000fca000000000f */
[----:B------:R-:W-:Y:S01]  /*0450*/  STG.E desc[UR4][R2.64+0x4], R13 ;  /* 0x0000040d02007986 */ /* 0x000fe2000c101904 */
[----:B------:R-:W-:Y:S05]  /*0460*/  EXIT ;  /* 0x000000000000794d */ /* 0x000fea0003800000 */
.L_x_15:
        /* <DEDUP_REMOVED lines=9> */
.L_x_46:


//--------------------- .text._Z14cuda_lin_solveiiPfPKfff --------------------------
	.section	.text._Z14cuda_lin_solveiiPfPKfff,"ax",@progbits
	.align	128
        .global         _Z14cuda_lin_solveiiPfPKfff
        .type           _Z14cuda_lin_solveiiPfPKfff,@function
        .size           _Z14cuda_lin_solveiiPfPKfff,(.L_x_43 - _Z14cuda_lin_solveiiPfPKfff)
        .other          _Z14cuda_lin_solveiiPfPKfff,@"STO_CUDA_ENTRY STV_DEFAULT"
_Z14cuda_lin_solveiiPfPKfff:
.text._Z14cuda_lin_solveiiPfPKfff:
        /* <DEDUP_REMOVED lines=18> */
[----:B------:R-:W-:Y:S02]  /*0120*/  IMAD R7, R3, R6, RZ ;  /* 0x0000000603077224 */ /* 0x000fe400078e02ff */
[----:B------:R-:W3:Y:S02]  /*0130*/  LDC.64 R2, c[0x0][0x390] ;  /* 0x0000e400ff027b82 */ /* 0x000ee40000000a00 */
[--C-:B------:R-:W-:Y:S01]  /*0140*/  IMAD.IADD R9, R6, 0x1, R7.reuse ;  /* 0x0000000106097824 */ /* 0x100fe200078e0207 */
[----:B------:R-:W-:Y:S01]  /*0150*/  IADD3 R8, P0, PT, R0, R7, RZ ;  /* 0x0000000700087210 */ /* 0x000fe20007f1e0ff */
[----:B------:R-:W-:-:S02]  /*0160*/  IMAD R13, R6, 0x2, R7 ;  /* 0x00000002060d7824 */ /* 0x000fc400078e0207 */
[C---:B------:R-:W-:Y:S01]  /*0170*/  IMAD.IADD R11, R0.reuse, 0x1, R9 ;  /* 0x00000001000b7824 */ /* 0x040fe200078e0209 */
[-C--:B------:R-:W-:Y:S02]  /*0180*/  LEA.HI.X.SX32 R7, R7, R10.reuse, 0x1, P0 ;  /* 0x0000000a07077211 */ /* 0x080fe400000f0eff */
[----:B------:R-:W-:Y:S02]  /*0190*/  IADD3 R15, P0, PT, R0, R9, RZ ;  /* 0x00000009000f7210 */ /* 0x000fe40007f1e0ff */
[----:B-1----:R-:W-:Y:S02]  /*01a0*/  LEA R6, P1, R8, UR6, 0x2 ;  /* 0x0000000608067c11 */ /* 0x002fe4000f8210ff */
[----:B------:R-:W-:Y:S02]  /*01b0*/  IADD3 R14, P2, PT, R0, R13, RZ ;  /* 0x0000000d000e7210 */ /* 0x000fe40007f5e0ff */
[----:B------:R-:W-:Y:S02]  /*01c0*/  LEA.HI.X R7, R8, UR7, R7, 0x2, P1 ;  /* 0x0000000708077c11 */ /* 0x000fe400088f1407 */
[-C--:B------:R-:W-:Y:S01]  /*01d0*/  LEA.HI.X.SX32 R0, R9, R10.reuse, 0x1, P0 ;  /* 0x0000000a09007211 */ /* 0x080fe200000f0eff */
[----:B0-----:R-:W-:Y:S01]  /*01e0*/  IMAD.WIDE R8, R11, 0x4, R4 ;  /* 0x000000040b087825 */ /* 0x001fe200078e0204 */
[----:B------:R-:W-:-:S02]  /*01f0*/  LEA.HI.X.SX32 R13, R13, R10, 0x1, P2 ;  /* 0x0000000a0d0d7211 */ /* 0x000fc400010f0eff */
[C---:B------:R-:W-:Y:S01]  /*0200*/  LEA R12, P0, R14.reuse, UR6, 0x2 ;  /* 0x000000060e0c7c11 */ /* 0x040fe2000f8010ff */
[C---:B------:R-:W-:Y:S01]  /*0210*/  IMAD.SHL.U32 R5, R15.reuse, 0x4, RZ ;  /* 0x000000040f057824 */ /* 0x040fe200078e00ff */
[----:B------:R-:W-:Y:S01]  /*0220*/  SHF.L.U64.HI R4, R15, 0x2, R0 ;  /* 0x000000020f047819 */ /* 0x000fe20000010200 */
[----:B--2---:R-:W2:Y:S01]  /*0230*/  LDG.E R7, desc[UR4][R6.64+0x4] ;  /* 0x0000040406077981 */ /* 0x004ea2000c1e1900 */
[----:B------:R-:W-:Y:S02]  /*0240*/  LEA.HI.X R13, R14, UR7, R13, 0x2, P0 ;  /* 0x000000070e0d7c11 */ /* 0x000fe400080f140d */
[----:B---3--:R-:W-:Y:S01]  /*0250*/  IADD3 R10, P0, PT, R5, R2, RZ ;  /* 0x00000002050a7210 */ /* 0x008fe20007f1e0ff */
[----:B------:R-:W3:Y:S04]  /*0260*/  LDG.E R0, desc[UR4][R8.64] ;  /* 0x0000000408007981 */ /* 0x000ee8000c1e1900 */
[----:B------:R0:W3:Y:S01]  /*0270*/  LDG.E R15, desc[UR4][R8.64+0x8] ;  /* 0x00000804080f7981 */ /* 0x0000e2000c1e1900 */
[----:B------:R-:W-:-:S02]  /*0280*/  IMAD.X R11, R4, 0x1, R3, P0 ;  /* 0x00000001040b7824 */ /* 0x000fc400000e0603 */
[----:B------:R-:W1:Y:S01]  /*0290*/  LDC.64 R2, c[0x0][0x398] ;  /* 0x0000e600ff027b82 */ /* 0x000e620000000a00 */
[----:B------:R-:W4:Y:S04]  /*02a0*/  LDG.E R13, desc[UR4][R12.64+0x4] ;  /* 0x000004040c0d7981 */ /* 0x000f28000c1e1900 */
[----:B------:R-:W5:Y:S01]  /*02b0*/  LDG.E R11, desc[UR4][R10.64+0x4] ;  /* 0x000004040a0b7981 */ /* 0x000f62000c1e1900 */
[----:B-1----:R-:W0:Y:S01]  /*02c0*/  MUFU.RCP R14, R3 ;  /* 0x00000003000e7308 */ /* 0x002e220000001000 */
[----:B------:R-:W-:Y:S01]  /*02d0*/  BSSY.RECONVERGENT B0, `(.L_x_16) ;  /* 0x000000f000007945 */ /* 0x000fe20003800200 */
[----:B0-----:R-:W-:-:S04]  /*02e0*/  FFMA R9, R14, -R3, 1 ;  /* 0x3f8000000e097423 */ /* 0x001fc80000000803 */
[----:B------:R-:W-:Y:S01]  /*02f0*/  FFMA R9, R14, R9, R14 ;  /* 0x000000090e097223 */ /* 0x000fe2000000000e */
[----:B---3--:R-:W-:-:S04]  /*0300*/  FADD R0, R0, R15 ;  /* 0x0000000f00007221 */ /* 0x008fc80000000000 */
[----:B--2---:R-:W-:-:S04]  /*0310*/  FADD R0, R0, R7 ;  /* 0x0000000700007221 */ /* 0x004fc80000000000 */
[----:B----4-:R-:W-:-:S04]  /*0320*/  FADD R0, R0, R13 ;  /* 0x0000000d00007221 */ /* 0x010fc80000000000 */
[----:B-----5:R-:W-:-:S04]  /*0330*/  FFMA R0, R0, R2, R11 ;  /* 0x0000000200007223 */ /* 0x020fc8000000000b */
[----:B------:R-:W0:Y:S01]  /*0340*/  FCHK P0, R0, R3 ;  /* 0x0000000300007302 */ /* 0x000e220000000000 */
[----:B------:R-:W-:-:S04]  /*0350*/  FFMA R2, R0, R9, RZ ;  /* 0x0000000900027223 */ /* 0x000fc800000000ff */
[----:B------:R-:W-:-:S04]  /*0360*/  FFMA R6, R2, -R3, R0 ;  /* 0x8000000302067223 */ /* 0x000fc80000000000 */
[----:B------:R-:W-:Y:S01]  /*0370*/  FFMA R9, R9, R6, R2 ;  /* 0x0000000609097223 */ /* 0x000fe20000000002 */
[----:B0-----:R-:W-:Y:S06]  /*0380*/  @!P0 BRA `(.L_x_17) ;  /* 0x00000000000c8947 */ /* 0x001fec0003800000 */
[----:B------:R-:W-:-:S07]  /*0390*/  MOV R2, 0x3b0 ;  /* 0x000003b000027802 */ /* 0x000fce0000000f00 */
[----:B------:R-:W-:Y:S05]  /*03a0*/  CALL.REL.NOINC `($__internal_1_$__cuda_sm3x_div_rn_noftz_f32_slowpath) ;  /* 0x00000000001c7944 */ /* 0x000fea0003c00000 */
[----:B------:R-:W-:-:S07]  /*03b0*/  IMAD.MOV.U32 R9, RZ, RZ, R0 ;  /* 0x000000ffff097224 */ /* 0x000fce00078e0000 */
.L_x_17:
[----:B------:R-:W-:Y:S05]  /*03c0*/  BSYNC.RECONVERGENT B0 ;  /* 0x0000000000007941 */ /* 0x000fea0003800200 */
.L_x_16:
[----:B------:R-:W0:Y:S02]  /*03d0*/  LDCU.64 UR6, c[0x0][0x388] ;  /* 0x00007100ff0677ac */ /* 0x000e240008000a00 */
[----:B0-----:R-:W-:-:S04]  /*03e0*/  IADD3 R2, P0, PT, R5, UR6, RZ ;  /* 0x0000000605027c10 */ /* 0x001fc8000ff1e0ff */
[----:B------:R-:W-:-:S05]  /*03f0*/  IADD3.X R3, PT, PT, R4, UR7, RZ, P0, !PT ;  /* 0x0000000704037c10 */ /* 0x000fca00087fe4ff */
[----:B------:R-:W-:Y:S01]  /*0400*/  STG.E desc[UR4][R2.64+0x4], R9 ;  /* 0x0000040902007986 */ /* 0x000fe2000c101904 */
[----:B------:R-:W-:Y:S05]  /*0410*/  EXIT ;  /* 0x000000000000794d */ /* 0x000fea0003800000 */
        .weak           $__internal_1_$__cuda_sm3x_div_rn_noftz_f32_slowpath
        .type           $__internal_1_$__cuda_sm3x_div_rn_noftz_f32_slowpath,@function
        .size           $__internal_1_$__cuda_sm3x_div_rn_noftz_f32_slowpath,(.L_x_43 - $__internal_1_$__cuda_sm3x_div_rn_noftz_f32_slowpath)
$__internal_1_$__cuda_sm3x_div_rn_noftz_f32_slowpath:
[----:B------:R-:W0:Y:S01]  /*0420*/  LDC R3, c[0x0][0x39c] ;  /* 0x0000e700ff037b82 */ /* 0x000e220000000800 */
[--C-:B------:R-:W-:Y:S01]  /*0430*/  SHF.R.U32.HI R6, RZ, 0x17, R0.reuse ;  /* 0x00000017ff067819 */ /* 0x100fe20000011600 */
[----:B------:R-:W1:Y:S01]  /*0440*/  LDCU UR6, c[0x0][0x39c] ;  /* 0x00007380ff0677ac */ /* 0x000e620008000800 */
[----:B------:R-:W-:Y:S01]  /*0450*/  BSSY.RECONVERGENT B1, `(.L_x_18) ;  /* 0x0000064000017945 */ /* 0x000fe20003800200 */
[----:B------:R-:W-:Y:S01]  /*0460*/  IMAD.MOV.U32 R8, RZ, RZ, R0 ;  /* 0x000000ffff087224 */ /* 0x000fe200078e0000 */
[----:B------:R-:W-:-:S05]  /*0470*/  LOP3.LUT R6, R6, 0xff, RZ, 0xc0, !PT ;  /* 0x000000ff06067812 */ /* 0x000fca00078ec0ff */
[----:B------:R-:W-:Y:S02]  /*0480*/  VIADD R11, R6, 0xffffffff ;  /* 0xffffffff060b7836 */ /* 0x000fe40000000000 */
[----:B-1----:R-:W-:Y:S01]  /*0490*/  IMAD.U32 R9, RZ, RZ, UR6 ;  /* 0x00000006ff097e24 */ /* 0x002fe2000f8e00ff */
[----:B0-----:R-:W-:-:S04]  /*04a0*/  SHF.R.U32.HI R7, RZ, 0x17, R3 ;  /* 0x00000017ff077819 */ /* 0x001fc80000011603 */
[----:B------:R-:W-:-:S05]  /*04b0*/  LOP3.LUT R7, R7, 0xff, RZ, 0xc0, !PT ;  /* 0x000000ff07077812 */ /* 0x000fca00078ec0ff */
[----:B------:R-:W-:-:S05]  /*04c0*/  VIADD R12, R7, 0xffffffff ;  /* 0xffffffff070c7836 */ /* 0x000fca0000000000 */
        /* <DEDUP_REMOVED lines=27> */
.L_x_19:
        /* <DEDUP_REMOVED lines=51> */
.L_x_26:
[----:B------:R-:W-:-:S04]  /*09b0*/  LOP3.LUT R0, R0, 0x80000000, RZ, 0xc0, !PT ;  /* 0x8000000000007812 */ /* 0x000fc800078ec0ff */
[----:B------:R-:W-:Y:S01]  /*09c0*/  LOP3.LUT R0, R0, 0x7f800000, RZ, 0xfc, !PT ;  /* 0x7f80000000007812 */ /* 0x000fe200078efcff */
[----:B------:R-:W-:Y:S06]  /*09d0*/  BRA `(.L_x_27) ;  /* 0x0000000000047947 */ /* 0x000fec0003800000 */
.L_x_25:
[----:B------:R-:W-:-:S07]  /*09e0*/  IMAD R0, R7, 0x800000, R0 ;  /* 0x0080000007007824 */ /* 0x000fce00078e0200 */
.L_x_27:
[----:B------:R-:W-:Y:S05]  /*09f0*/  BSYNC.RECONVERGENT B2 ;  /* 0x0000000000027941 */ /* 0x000fea0003800200 */
.L_x_24:
[----:B------:R-:W-:Y:S05]  /*0a00*/  BRA `(.L_x_28) ;  /* 0x0000000000207947 */ /* 0x000fea0003800000 */
.L_x_23:
[----:B------:R-:W-:-:S04]  /*0a10*/  LOP3.LUT R0, R9, 0x80000000, R8, 0x48, !PT ;  /* 0x8000000009007812 */ /* 0x000fc800078e4808 */
[----:B------:R-:W-:Y:S01]  /*0a20*/  LOP3.LUT R0, R0, 0x7f800000, RZ, 0xfc, !PT ;  /* 0x7f80000000007812 */ /* 0x000fe200078efcff */
[----:B------:R-:W-:Y:S06]  /*0a30*/  BRA `(.L_x_28) ;  /* 0x0000000000147947 */ /* 0x000fec0003800000 */
.L_x_22:
[----:B------:R-:W-:Y:S01]  /*0a40*/  LOP3.LUT R0, R9, 0x80000000, R8, 0x48, !PT ;  /* 0x8000000009007812 */ /* 0x000fe200078e4808 */
[----:B------:R-:W-:Y:S06]  /*0a50*/  BRA `(.L_x_28) ;  /* 0x00000000000c7947 */ /* 0x000fec0003800000 */
.L_x_21:
[----:B------:R-:W0:Y:S01]  /*0a60*/  MUFU.RSQ R0, -QNAN ;  /* 0xffc0000000007908 */ /* 0x000e220000001400 */
[----:B------:R-:W-:Y:S05]  /*0a70*/  BRA `(.L_x_28) ;  /* 0x0000000000047947 */ /* 0x000fea0003800000 */
.L_x_20:
[----:B------:R-:W-:-:S07]  /*0a80*/  FADD.FTZ R0, R0, R3 ;  /* 0x0000000300007221 */ /* 0x000fce0000010000 */
.L_x_28:
[----:B------:R-:W-:Y:S05]  /*0a90*/  BSYNC.RECONVERGENT B1 ;  /* 0x0000000000017941 */ /* 0x000fea0003800200 */
.L_x_18:
[----:B------:R-:W-:-:S04]  /*0aa0*/  IMAD.MOV.U32 R3, RZ, RZ, 0x0 ;  /* 0x00000000ff037424 */ /* 0x000fc800078e00ff */
[----:B0-----:R-:W-:Y:S05]  /*0ab0*/  RET.REL.NODEC R2 `(_Z14cuda_lin_solveiiPfPKfff) ;  /* 0xfffffff402507950 */ /* 0x001fea0003c3ffff */
.L_x_29:
        /* <DEDUP_REMOVED lines=12> */
.L_x_43:


//--------------------- .text._Z12cuda_set_bndiiPf --------------------------
	.section	.text._Z12cuda_set_bndiiPf,"ax",@progbits
	.align	128
        .global         _Z12cuda_set_bndiiPf
        .type           _Z12cuda_set_bndiiPf,@function
        .size           _Z12cuda_set_bndiiPf,(.L_x_48 - _Z12cuda_set_bndiiPf)
        .other          _Z12cuda_set_bndiiPf,@"STO_CUDA_ENTRY STV_DEFAULT"
_Z12cuda_set_bndiiPf:
.text._Z12cuda_set_bndiiPf:
[----:B------:R-:W-:Y:S01]  /*0000*/  LDC R1, c[0x0][0x37c] ;  /* 0x0000df00ff017b82 */ /* 0x000fe20000000800 */
[----:B------:R-:W0:Y:S07]  /*0010*/  S2R R17, SR_TID.X ;  /* 0x0000000000117919 */ /* 0x000e2e0000002100 */
[----:B------:R-:W0:Y:S01]  /*0020*/  S2UR UR4, SR_CTAID.X ;  /* 0x00000000000479c3 */ /* 0x000e220000002500 */
[----:B------:R-:W-:Y:S01]  /*0030*/  BSSY.RECONVERGENT B0, `(.L_x_30) ;  /* 0x0000021000007945 */ /* 0x000fe20003800200 */
[----:B------:R-:W1:Y:S06]  /*0040*/  S2R R2, SR_TID.Y ;  /* 0x0000000000027919 */ /* 0x000e6c0000002200 */
[----:B------:R-:W0:Y:S08]  /*0050*/  LDC R0, c[0x0][0x360] ;  /* 0x0000d800ff007b82 */ /* 0x000e300000000800 */
[----:B------:R-:W1:Y:S08]  /*0060*/  S2UR UR5, SR_CTAID.Y ;  /* 0x00000000000579c3 */ /* 0x000e700000002600 */
[----:B------:R-:W1:Y:S01]  /*0070*/  LDC R3, c[0x0][0x364] ;  /* 0x0000d900ff037b82 */ /* 0x000e620000000800 */
[----:B0-----:R-:W-:-:S07]  /*0080*/  IMAD R17, R0, UR4, R17 ;  /* 0x0000000400117c24 */ /* 0x001fce000f8e0211 */
[----:B------:R-:W0:Y:S01]  /*0090*/  LDC R15, c[0x0][0x380] ;  /* 0x0000e000ff0f7b82 */ /* 0x000e220000000800 */
[----:B------:R-:W-:Y:S01]  /*00a0*/  ISETP.NE.AND P4, PT, R17, RZ, PT ;  /* 0x000000ff1100720c */ /* 0x000fe20003f85270 */
[----:B-1----:R-:W-:Y:S01]  /*00b0*/  IMAD R0, R3, UR5, R2 ;  /* 0x0000000503007c24 */ /* 0x002fe2000f8e0202 */
[----:B------:R-:W1:Y:S05]  /*00c0*/  LDCU.64 UR4, c[0x0][0x358] ;  /* 0x00006b00ff0477ac */ /* 0x000e6a0008000a00 */
[----:B------:R-:W2:Y:S01]  /*00d0*/  LDC.64 R2, c[0x0][0x388] ;  /* 0x0000e200ff027b82 */ /* 0x000ea20000000a00 */
[----:B------:R-:W-:Y:S02]  /*00e0*/  LOP3.LUT P3, RZ, R17, R0, RZ, 0xfc, !PT ;  /* 0x0000000011ff7212 */ /* 0x000fe4000786fcff */
[----:B------:R-:W-:-:S02]  /*00f0*/  ISETP.NE.AND P2, PT, R0, RZ, PT ;  /* 0x000000ff0000720c */ /* 0x000fc40003f45270 */
[C---:B0-----:R-:W-:Y:S02]  /*0100*/  IADD3 R14, PT, PT, R15.reuse, 0x2, RZ ;  /* 0x000000020f0e7810 */ /* 0x041fe40007ffe0ff */
[----:B------:R-:W-:-:S03]  /*0110*/  IADD3 R16, PT, PT, R15, 0x1, RZ ;  /* 0x000000010f107810 */ /* 0x000fc60007ffe0ff */
[C---:B------:R-:W-:Y:S01]  /*0120*/  IMAD R18, R0.reuse, R14, RZ ;  /* 0x0000000e00127224 */ /* 0x040fe200078e02ff */
[CC--:B------:R-:W-:Y:S02]  /*0130*/  ISETP.NE.AND P1, PT, R17.reuse, R16.reuse, PT ;  /* 0x000000101100720c */ /* 0x0c0fe40003f25270 */
[----:B------:R-:W-:Y:S01]  /*0140*/  ISETP.NE.AND P0, PT, R0, R16, PT ;  /* 0x000000100000720c */ /* 0x000fe20003f05270 */
[----:B------:R-:W0:Y:S01]  /*0150*/  @!P3 LDC.64 R4, c[0x0][0x388] ;  /* 0x0000e200ff04bb82 */ /* 0x000e220000000a00 */
[----:B------:R-:W-:Y:S02]  /*0160*/  IADD3 R19, PT, PT, R18, R15, RZ ;  /* 0x0000000f12137210 */ /* 0x000fe40007ffe0ff */
[----:B------:R-:W-:Y:S01]  /*0170*/  IADD3 R21, PT, PT, R17, R18, RZ ;  /* 0x0000001211157210 */ /* 0x000fe20007ffe0ff */
[----:B--2---:R-:W-:-:S04]  /*0180*/  IMAD.WIDE R6, R15, 0x4, R2 ;  /* 0x000000040f067825 */ /* 0x004fc800078e0202 */
[----:B------:R-:W-:Y:S01]  /*0190*/  IMAD.WIDE R8, R17, 0x4, R2 ;  /* 0x0000000411087825 */ /* 0x000fe200078e0202 */
[----:B-1----:R-:W-:Y:S06]  /*01a0*/  @P4 BRA `(.L_x_31) ;  /* 0x0000000000244947 */ /* 0x002fec0003800000 */
[----:B------:R-:W1:Y:S01]  /*01b0*/  LDC.64 R10, c[0x0][0x388] ;  /* 0x0000e200ff0a7b82 */ /* 0x000e620000000a00 */
[----:B------:R-:W-:-:S07]  /*01c0*/  IMAD R13, R0, R14, RZ ;  /* 0x0000000e000d7224 */ /* 0x000fce00078e02ff */
[----:B------:R-:W2:Y:S01]  /*01d0*/  LDC R12, c[0x0][0x384] ;  /* 0x0000e100ff0c7b82 */ /* 0x000ea20000000800 */
[----:B-1----:R-:W-:-:S05]  /*01e0*/  IMAD.WIDE R10, R13, 0x4, R10 ;  /* 0x000000040d0a7825 */ /* 0x002fca00078e020a */
[----:B------:R-:W3:Y:S01]  /*01f0*/  LDG.E R20, desc[UR4][R10.64+0x4] ;  /* 0x000004040a147981 */ /* 0x000ee2000c1e1900 */
[----:B--2---:R-:W-:-:S13]  /*0200*/  ISETP.NE.AND P4, PT, R12, 0x1, PT ;  /* 0x000000010c00780c */ /* 0x004fda0003f85270 */
[----:B---3--:R-:W-:Y:S01]  /*0210*/  @!P4 FADD R13, -R20, -RZ ;  /* 0x800000ff140dc221 */ /* 0x008fe20000000100 */
[----:B------:R-:W-:-:S05]  /*0220*/  @P4 MOV R13, R20 ;  /* 0x00000014000d4202 */ /* 0x000fca0000000f00 */
[----:B------:R1:W-:Y:S02]  /*0230*/  STG.E desc[UR4][R10.64], R13 ;  /* 0x0000000d0a007986 */ /* 0x0003e4000c101904 */
.L_x_31:
[----:B------:R-:W-:Y:S05]  /*0240*/  BSYNC.RECONVERGENT B0 ;  /* 0x0000000000007941 */ /* 0x000fea0003800200 */
.L_x_30:
[----:B------:R-:W-:Y:S01]  /*0250*/  BSSY.RECONVERGENT B0, `(.L_x_32) ;  /* 0x000000a000007945 */ /* 0x000fe20003800200 */
[----:B-1----:R-:W-:-:S04]  /*0260*/  IMAD.WIDE R10, R19, 0x4, R2 ;  /* 0x00000004130a7825 */ /* 0x002fc800078e0202 */
[----:B------:R-:W-:Y:S01]  /*0270*/  IMAD.WIDE R12, R21, 0x4, R2 ;  /* 0x00000004150c7825 */ /* 0x000fe200078e0202 */
[----:B------:R-:W-:Y:S06]  /*0280*/  @P1 BRA `(.L_x_33) ;  /* 0x0000000000181947 */ /* 0x000fec0003800000 */
[----:B------:R-:W2:Y:S01]  /*0290*/  LDG.E R20, desc[UR4][R10.64] ;  /* 0x000000040a147981 */ /* 0x000ea2000c1e1900 */
[----:B------:R-:W1:Y:S02]  /*02a0*/  LDC R19, c[0x0][0x384] ;  /* 0x0000e100ff137b82 */ /* 0x000e640000000800 */
[----:B-1----:R-:W-:-:S13]  /*02b0*/  ISETP.NE.AND P4, PT, R19, 0x1, PT ;  /* 0x000000011300780c */ /* 0x002fda0003f85270 */
[----:B--2---:R-:W-:Y:S01]  /*02c0*/  @!P4 FADD R19, -R20, -RZ ;  /* 0x800000ff1413c221 */ /* 0x004fe20000000100 */
[----:B------:R-:W-:-:S05]  /*02d0*/  @P4 MOV R19, R20 ;  /* 0x0000001400134202 */ /* 0x000fca0000000f00 */
[----:B------:R1:W-:Y:S02]  /*02e0*/  STG.E desc[UR4][R12.64], R19 ;  /* 0x000000130c007986 */ /* 0x0003e4000c101904 */
.L_x_33:
[----:B------:R-:W-:Y:S05]  /*02f0*/  BSYNC.RECONVERGENT B0 ;  /* 0x0000000000007941 */ /* 0x000fea0003800200 */
.L_x_32:
[----:B------:R-:W-:Y:S04]  /*0300*/  BSSY.RECONVERGENT B0, `(.L_x_34) ;  /* 0x0000009000007945 */ /* 0x000fe80003800200 */
[----:B------:R-:W-:Y:S05]  /*0310*/  @P2 BRA `(.L_x_35) ;  /* 0x00000000001c2947 */ /* 0x000fea0003800000 */
[----:B------:R-:W-:Y:S01]  /*0320*/  IMAD.WIDE R20, R15, 0x4, R8 ;  /* 0x000000040f147825 */ /* 0x000fe200078e0208 */
[----:B-1----:R-:W1:Y:S05]  /*0330*/  LDC R19, c[0x0][0x384] ;  /* 0x0000e100ff137b82 */ /* 0x002e6a0000000800 */
[----:B------:R-:W2:Y:S01]  /*0340*/  LDG.E R20, desc[UR4][R20.64+0x8] ;  /* 0x0000080414147981 */ /* 0x000ea2000c1e1900 */
[----:B-1----:R-:W-:-:S13]  /*0350*/  ISETP.NE.AND P2, PT, R19, 0x2, PT ;  /* 0x000000021300780c */ /* 0x002fda0003f45270 */
[----:B--2---:R-:W-:Y:S01]  /*0360*/  @!P2 FADD R19, -R20, -RZ ;  /* 0x800000ff1413a221 */ /* 0x004fe20000000100 */
[----:B------:R-:W-:-:S05]  /*0370*/  @P2 MOV R19, R20 ;  /* 0x0000001400132202 */ /* 0x000fca0000000f00 */
[----:B------:R2:W-:Y:S02]  /*0380*/  STG.E desc[UR4][R8.64], R19 ;  /* 0x0000001308007986 */ /* 0x0005e4000c101904 */
.L_x_35:
[----:B------:R-:W-:Y:S05]  /*0390*/  BSYNC.RECONVERGENT B0 ;  /* 0x0000000000007941 */ /* 0x000fea0003800200 */
.L_x_34:
[----:B------:R-:W-:Y:S04]  /*03a0*/  BSSY.RECONVERGENT B0, `(.L_x_36) ;  /* 0x000000a000007945 */ /* 0x000fe80003800200 */
[----:B------:R-:W-:Y:S05]  /*03b0*/  @P0 BRA `(.L_x_37) ;  /* 0x0000000000200947 */ /* 0x000fea0003800000 */
[----:B------:R-:W-:Y:S01]  /*03c0*/  IMAD R21, R14, R15, RZ ;  /* 0x0000000f0e157224 */ /* 0x000fe200078e02ff */
[----:B-12---:R-:W1:Y:S03]  /*03d0*/  LDC R19, c[0x0][0x384] ;  /* 0x0000e100ff137b82 */ /* 0x006e660000000800 */
[----:B------:R-:W-:-:S06]  /*03e0*/  IMAD.WIDE R20, R21, 0x4, R8 ;  /* 0x0000000415147825 */ /* 0x000fcc00078e0208 */
[----:B------:R-:W2:Y:S01]  /*03f0*/  LDG.E R20, desc[UR4][R20.64] ;  /* 0x0000000414147981 */ /* 0x000ea2000c1e1900 */
[----:B-1----:R-:W-:-:S13]  /*0400*/  ISETP.NE.AND P2, PT, R19, 0x2, PT ;  /* 0x000000021300780c */ /* 0x002fda0003f45270 */
[----:B--2---:R-:W-:Y:S01]  /*0410*/  @!P2 FADD R19, -R20, -RZ ;  /* 0x800000ff1413a221 */ /* 0x004fe20000000100 */
[----:B------:R-:W-:-:S05]  /*0420*/  @P2 MOV R19, R20 ;  /* 0x0000001400132202 */ /* 0x000fca0000000f00 */
[----:B------:R3:W-:Y:S02]  /*0430*/  STG.E desc[UR4][R12.64], R19 ;  /* 0x000000130c007986 */ /* 0x0007e4000c101904 */
.L_x_37:
[----:B------:R-:W-:Y:S05]  /*0440*/  BSYNC.RECONVERGENT B0 ;  /* 0x0000000000007941 */ /* 0x000fea0003800200 */
.L_x_36:
[----:B------:R-:W-:Y:S06]  /*0450*/  BAR.SYNC.DEFER_BLOCKING 0x0 ;  /* 0x0000000000007b1d */ /* 0x000fec0000010000 */
[----:B------:R-:W4:Y:S04]  /*0460*/  @!P3 LDG.E R20, desc[UR4][R6.64+0x8] ;  /* 0x000008040614b981 */ /* 0x000f28000c1e1900 */
[----:B0123--:R-:W4:Y:S01]  /*0470*/  @!P3 LDG.E R19, desc[UR4][R4.64+0x4] ;  /* 0x000004040413b981 */ /* 0x00ff22000c1e1900 */
[----:B------:R-:W-:-:S13]  /*0480*/  ISETP.NE.OR P2, PT, R17, RZ, P0 ;  /* 0x000000ff1100720c */ /* 0x000fda0000745670 */
[----:B------:R-:W-:Y:S02]  /*0490*/  @!P2 IMAD R21, R14, R15, RZ ;  /* 0x0000000f0e15a224 */ /* 0x000fe400078e02ff */
[----:B----4-:R-:W-:Y:S02]  /*04a0*/  @!P3 FADD R19, R19, R20 ;  /* 0x000000141313b221 */ /* 0x010fe40000000000 */
[----:B------:R-:W-:-:S04]  /*04b0*/  @!P2 IMAD.WIDE R20, R21, 0x4, R2 ;  /* 0x000000041514a825 */ /* 0x000fc800078e0202 */
[----:B------:R-:W-:Y:S01]  /*04c0*/  @!P3 FMUL R23, R19, 0.5 ;  /* 0x3f0000001317b820 */ /* 0x000fe20000400000 */
[----:B------:R-:W-:-:S04]  /*04d0*/  @!P2 IMAD.WIDE.U32 R18, R18, 0x4, R2 ;  /* 0x000000041212a825 */ /* 0x000fc800078e0002 */
[----:B------:R0:W-:Y:S04]  /*04e0*/  @!P3 STG.E desc[UR4][R4.64], R23 ;  /* 0x000000170400b986 */ /* 0x0001e8000c101904 */
[----:B------:R-:W2:Y:S04]  /*04f0*/  @!P2 LDG.E R21, desc[UR4][R20.64] ;  /* 0x000000041415a981 */ /* 0x000ea8000c1e1900 */
[----:B------:R-:W2:Y:S01]  /*0500*/  @!P2 LDG.E R22, desc[UR4][R18.64+0x4] ;  /* 0x000004041216a981 */ /* 0x000ea2000c1e1900 */
[----:B------:R-:W-:Y:S01]  /*0510*/  ISETP.NE.OR P0, PT, R17, R16, P0 ;  /* 0x000000101100720c */ /* 0x000fe20000705670 */
[----:B------:R-:W-:Y:S01]  /*0520*/  BSSY.RECONVERGENT B0, `(.L_x_38) ;  /* 0x000000c000007945 */ /* 0x000fe20003800200 */
[----:B------:R-:W-:Y:S01]  /*0530*/  ISETP.NE.OR P1, PT, R0, RZ, P1 ;  /* 0x000000ff0000720c */ /* 0x000fe20000f25670 */
[----:B--2---:R-:W-:-:S04]  /*0540*/  @!P2 FADD R22, R22, R21 ;  /* 0x000000151616a221 */ /* 0x004fc80000000000 */
[----:B------:R-:W-:-:S05]  /*0550*/  @!P2 FMUL R17, R22, 0.5 ;  /* 0x3f0000001611a820 */ /* 0x000fca0000400000 */
[----:B------:R0:W-:Y:S03]  /*0560*/  @!P2 STG.E desc[UR4][R18.64], R17 ;  /* 0x000000111200a986 */ /* 0x0001e6000c101904 */
[----:B------:R-:W-:Y:S05]  /*0570*/  @P1 BRA `(.L_x_39) ;  /* 0x0000000000181947 */ /* 0x000fea0003800000 */
[----:B0-----:R-:W-:Y:S02]  /*0580*/  IMAD.WIDE R4, R15, 0x4, R6 ;  /* 0x000000040f047825 */ /* 0x001fe400078e0206 */
[----:B------:R-:W2:Y:S04]  /*0590*/  LDG.E R6, desc[UR4][R6.64] ;  /* 0x0000000406067981 */ /* 0x000ea8000c1e1900 */
[----:B------:R-:W2:Y:S02]  /*05a0*/  LDG.E R5, desc[UR4][R4.64+0xc] ;  /* 0x00000c0404057981 */ /* 0x000ea4000c1e1900 */
[----:B--2---:R-:W-:-:S04]  /*05b0*/  FADD R16, R6, R5 ;  /* 0x0000000506107221 */ /* 0x004fc80000000000 */
[----:B------:R-:W-:-:S05]  /*05c0*/  FMUL R17, R16, 0.5 ;  /* 0x3f00000010117820 */ /* 0x000fca0000400000 */
[----:B------:R1:W-:Y:S02]  /*05d0*/  STG.E desc[UR4][R8.64], R17 ;  /* 0x0000001108007986 */ /* 0x0003e4000c101904 */
.L_x_39:
[----:B------:R-:W-:Y:S05]  /*05e0*/  BSYNC.RECONVERGENT B0 ;  /* 0x0000000000007941 */ /* 0x000fea0003800200 */
.L_x_38:
[----:B------:R-:W-:Y:S05]  /*05f0*/  @P0 EXIT ;  /* 0x000000000000094d */ /* 0x000fea0003800000 */
[----:B------:R-:W-:Y:S01]  /*0600*/  IMAD R15, R14, R15, R0 ;  /* 0x0000000f0e0f7224 */ /* 0x000fe200078e0200 */
[----:B------:R-:W2:Y:S03]  /*0610*/  LDG.E R10, desc[UR4][R10.64] ;  /* 0x000000040a0a7981 */ /* 0x000ea6000c1e1900 */
[----:B------:R-:W-:-:S06]  /*0620*/  IMAD.WIDE R2, R15, 0x4, R2 ;  /* 0x000000040f027825 */ /* 0x000fcc00078e0202 */
[----:B------:R-:W2:Y:S02]  /*0630*/  LDG.E R3, desc[UR4][R2.64] ;  /* 0x0000000402037981 */ /* 0x000ea4000c1e1900 */
[----:B--2---:R-:W-:-:S04]  /*0640*/  FADD R0, R10, R3 ;  /* 0x000000030a007221 */ /* 0x004fc80000000000 */
[----:B0-----:R-:W-:-:S05]  /*0650*/  FMUL R5, R0, 0.5 ;  /* 0x3f00000000057820 */ /* 0x001fca0000400000 */
[----:B------:R-:W-:Y:S01]  /*0660*/  STG.E desc[UR4][R12.64], R5 ;  /* 0x000000050c007986 */ /* 0x000fe2000c101904 */
[----:B------:R-:W-:Y:S05]  /*0670*/  EXIT ;  /* 0x000000000000794d */ /* 0x000fea0003800000 */
.L_x_40:
        /* <DEDUP_REMOVED lines=16> */
.L_x_48:


//--------------------- .text._Z15cuda_add_sourceiPfPKff --------------------------
	.section	.text._Z15cuda_add_sourceiPfPKff,"ax",@progbits
	.align	128
        .global         _Z15cuda_add_sourceiPfPKff
        .type           _Z15cuda_add_sourceiPfPKff,@function
        .size           _Z15cuda_add_sourceiPfPKff,(.L_x_49 - _Z15cuda_add_sourceiPfPKff)
        .other          _Z15cuda_add_sourceiPfPKff,@"STO_CUDA_ENTRY STV_DEFAULT"
_Z15cuda_add_sourceiPfPKff:
.text._Z15cuda_add_sourceiPfPKff:
[----:B------:R-:W-:Y:S01]  /*0000*/  LDC R1, c[0x0][0x37c] ;  /* 0x0000df00ff017b82 */ /* 0x000fe20000000800 */
[----:B------:R-:W0:Y:S07]  /*0010*/  S2R R7, SR_TID.X ;  /* 0x0000000000077919 */ /* 0x000e2e0000002100 */
[----:B------:R-:W0:Y:S01]  /*0020*/  S2UR UR5, SR_CTAID.X ;  /* 0x00000000000579c3 */ /* 0x000e220000002500 */
[----:B------:R-:W1:Y:S07]  /*0030*/  LDCU UR4, c[0x0][0x380] ;  /* 0x00007000ff0477ac */ /* 0x000e6e0008000800 */
[----:B------:R-:W0:Y:S01]  /*0040*/  LDC R0, c[0x0][0x360] ;  /* 0x0000d800ff007b82 */ /* 0x000e220000000800 */
[----:B-1----:R-:W-:-:S04]  /*0050*/  UIADD3 UR4, UPT, UPT, UR4, 0x2, URZ ;  /* 0x0000000204047890 */ /* 0x002fc8000fffe0ff */
[----:B------:R-:W-:Y:S01]  /*0060*/  UIMAD UR4, UR4, UR4, URZ ;  /* 0x00000004040472a4 */ /* 0x000fe2000f8e02ff */
[----:B0-----:R-:W-:-:S05]  /*0070*/  IMAD R7, R0, UR5, R7 ;  /* 0x0000000500077c24 */ /* 0x001fca000f8e0207 */
[----:B------:R-:W-:-:S13]  /*0080*/  ISETP.GE.AND P0, PT, R7, UR4, PT ;  /* 0x0000000407007c0c */ /* 0x000fda000bf06270 */
[----:B------:R-:W-:Y:S05]  /*0090*/  @P0 EXIT ;  /* 0x000000000000094d */ /* 0x000fea0003800000 */
[----:B------:R-:W0:Y:S01]  /*00a0*/  LDC.64 R2, c[0x0][0x390] ;  /* 0x0000e400ff027b82 */ /* 0x000e220000000a00 */
[----:B------:R-:W1:Y:S01]  /*00b0*/  LDCU.64 UR4, c[0x0][0x358] ;  /* 0x00006b00ff0477ac */ /* 0x000e620008000a00 */
[----:B------:R-:W2:Y:S06]  /*00c0*/  LDCU UR6, c[0x0][0x398] ;  /* 0x00007300ff0677ac */ /* 0x000eac0008000800 */
[----:B------:R-:W3:Y:S01]  /*00d0*/  LDC.64 R4, c[0x0][0x388] ;  /* 0x0000e200ff047b82 */ /* 0x000ee20000000a00 */
[----:B0-----:R-:W-:-:S06]  /*00e0*/  IMAD.WIDE R2, R7, 0x4, R2 ;  /* 0x0000000407027825 */ /* 0x001fcc00078e0202 */
[----:B-1----:R-:W2:Y:S01]  /*00f0*/  LDG.E R2, desc[UR4][R2.64] ;  /* 0x0000000402027981 */ /* 0x002ea2000c1e1900 */
[----:B---3--:R-:W-:-:S05]  /*0100*/  IMAD.WIDE R4, R7, 0x4, R4 ;  /* 0x0000000407047825 */ /* 0x008fca00078e0204 */
[----:B------:R-:W2:Y:S02]  /*0110*/  LDG.E R7, desc[UR4][R4.64] ;  /* 0x0000000404077981 */ /* 0x000ea4000c1e1900 */
[----:B--2---:R-:W-:-:S05]  /*0120*/  FFMA R7, R2, UR6, R7 ;  /* 0x0000000602077c23 */ /* 0x004fca0008000007 */
[----:B------:R-:W-:Y:S01]  /*0130*/  STG.E desc[UR4][R4.64], R7 ;  /* 0x0000000704007986 */ /* 0x000fe2000c101904 */
[----:B------:R-:W-:Y:S05]  /*0140*/  EXIT ;  /* 0x000000000000794d */ /* 0x000fea0003800000 */
.L_x_41:
        /* <DEDUP_REMOVED lines=11> */
.L_x_49:


//--------------------- .nv.shared.reserved.0     --------------------------
	.section	.nv.shared.reserved.0,"aw",@nobits
	.weak		__nv_reservedSMEM_offset_0_alias
	.size		__nv_reservedSMEM_offset_0_alias, 0, 64
	.other		__nv_reservedSMEM_offset_0_alias,@"STO_CUDA_RESERVED_SHARED STV_DEFAULT"
__nv_reservedSMEM_offset_0_alias:
	.zero		0
	.zero		64


//--------------------- .nv.constant0._Z13cuda_project1iPfS_PKf --------------------------
	.section	.nv.constant0._Z13cuda_project1iPfS_PKf,"a",@progbits
	.sectionflags	@""
	.align	4
.nv.constant0._Z13cuda_project1iPfS_PKf:
	.zero		928


//--------------------- .nv.constant0._Z13cuda_project0iPfS_PKfS1_ --------------------------
	.section	.nv.constant0._Z13cuda_project0iPfS_PKfS1_,"a",@progbits
	.sectionflags	@""
	.align	4
.nv.constant0._Z13cuda_project0iPfS_PKfS1_:
	.zero		936


//--------------------- .nv.constant0._Z11cuda_advectiiPfPKfS1_S1_f --------------------------
	.section	.nv.constant0._Z11cuda_advectiiPfPKfS1_S1_f,"a",@progbits
	.sectionflags	@""
	.align	4
.nv.constant0._Z11cuda_advectiiPfPKfS1_S1_f:
	.zero		940


//--------------------- .nv.constant0._Z14cuda_lin_solveiiPfPKfff --------------------------
	.section	.nv.constant0._Z14cuda_lin_solveiiPfPKfff,"a",@progbits
	.sectionflags	@""
	.align	4
.nv.constant0._Z14cuda_lin_solveiiPfPKfff:
	.zero		928


//--------------------- .nv.constant0._Z12cuda_set_bndiiPf --------------------------
	.section	.nv.constant0._Z12cuda_set_bndiiPf,"a",@progbits
	.sectionflags	@""
	.align	4
.nv.constant0._Z12cuda_set_bndiiPf:
	.zero		912


//--------------------- .nv.constant0._Z15cuda_add_sourceiPfPKff --------------------------
	.section	.nv.constant0._Z15cuda_add_sourceiPfPKff,"a",@progbits
	.sectionflags	@""
	.align	4
.nv.constant0._Z15cuda_add_sourceiPfPKff:
	.zero		924


//--------------------- SYMBOLS --------------------------

	.type		.nv.reservedSmem.offset0,@object
	.size		.nv.reservedSmem.offset0,0x4
